	.target	sm_100a

	.elftype	@"ET_EXEC"


//--------------------- .note.nv.tkinfo           --------------------------
	.section	.note.nv.tkinfo,"",@"SHT_NOTE"
	.sectionflags	@"SHF_NOTE_NV_TKINFO"
	.tkinfo
        /*0018*/ 	.word	0x00000002
        /*0030*/ 	.string	""
        /*0030*/ 	.string	"ptxas"
        /*0030*/ 	.string	"Cuda compilation tools, release 13.0, V13.0.88"
        /*0030*/ 	.string	"Build cuda_13.0.r13.0/compiler.36424714_0"
        /*0030*/ 	.string	"-arch sm_100a -m 64 "



//--------------------- .note.nv.cuinfo           --------------------------
	.section	.note.nv.cuinfo,"",@"SHT_NOTE"
	.sectionflags	@"SHF_NOTE_NV_CUINFO"
        /*0018*/ 	.short	0x0002
        /*001a*/ 	.short	0x0064
        /*001c*/ 	.short	0x0082
	.zero		2


//--------------------- .nv.info                  --------------------------
	.section	.nv.info,"",@"SHT_CUDA_INFO"
	.align	4


	//----- nvinfo : EIATTR_REGCOUNT
	.align		4
        /*0000*/ 	.byte	0x04, 0x2f
        /*0002*/ 	.short	(.L_19 - .L_18)
	.align		4
.L_18:
        /*0004*/ 	.word	index@(_ZN7cutlass13device_kernelINS_4gemm6kernel13GemmUniversalIN4cute5tupleIJiiiiEEENS1_10collective13CollectiveMmaINS1_35MainloopSm100TmaUmmaWarpSpecializedILi3ELi2ELi4ENS5_IJNS4_1CILi2EEENSA_ILi1EEESC_EEEEENS5_IJNSA_ILi64EEENSA_ILi192EEENSA_ILi128EEEEEENS_6half_tENS5_IJlSC_lEEESJ_SK_NS4_8TiledMMAINS4_8MMA_AtomIJNS4_20SM100_MMA_F16BF16_SSISJ_SJ_fLi64ELi192ELNS4_4UMMA5MajorE0ELSP_0ELNSO_7ScaleInE0ELSQ_0EEEEEENS4_6LayoutINS5_IJSC_SC_SC_EEENS5_IJNSA_ILi0EEESV_SV_EEEEENS5_IJNS4_10UnderscoreESY_SY_EEEEENS4_13SM90_TMA_LOADENS4_14ComposedLayoutINS4_7SwizzleILi3ELi4ELi3EEENS4_18smem_ptr_flag_bitsILi16EEENST_INS5_IJNSA_ILi8EEESF_EEENS5_IJSF_SC_EEEEEEEvNS4_8identityENS4_23SM90_TMA_LOAD_MULTICASTES1B_vS1C_EENS_8epilogue10collective18CollectiveEpilogueINS1F_23Sm100TmaWarpSpecializedILi3ELi2ELi32ELb1ELb0EEEJSI_NS5_IJNST_ISF_SC_EES1K_EEESJ_SK_SJ_SK_NS1F_6fusion15FusionCallbacksIS1J_NS1M_17LinearCombinationISJ_fSJ_fLNS_15FloatRoundStyleE2EEESI_S1L_JEEENS4_5SM1004TMEM4LOAD26SM100_TMEM_LOAD_16dp256b8xES11_S1B_NS4_17SM75_U32x4_LDSM_NENS4_14SM90_TMA_STOREES1B_NS4_17SM90_U32x4_STSM_NENS4_39AutoVectorizingCopyWithAssumedAlignmentILi128EEEEEEvvEEEEvNT_6ParamsE)
        /*0008*/ 	.word	0x00000076


	//----- nvinfo : EIATTR_FRAME_SIZE
	.align		4
.L_19:
        /*000c*/ 	.byte	0x04, 0x11
        /*000e*/ 	.short	(.L_21 - .L_20)
	.align		4
.L_20:
        /*0010*/ 	.word	index@($__internal_2_$__cuda_sm10x_tcgen05_guardrail_trap_unallocated_columns_being_dealloced)
        /*0014*/ 	.word	0x00000000


	//----- nvinfo : EIATTR_FRAME_SIZE
	.align		4
.L_21:
        /*0018*/ 	.byte	0x04, 0x11
        /*001a*/ 	.short	(.L_23 - .L_22)
	.align		4
.L_22:
        /*001c*/ 	.word	index@($__internal_1_$__cuda_sm10x_tcgen05_guardrail_trap_phase_invalid_during_alloc)
        /*0020*/ 	.word	0x00000000


	//----- nvinfo : EIATTR_FRAME_SIZE
	.align		4
.L_23:
        /*0024*/ 	.byte	0x04, 0x11
        /*0026*/ 	.short	(.L_25 - .L_24)
	.align		4
.L_24:
        /*0028*/ 	.word	index@($__internal_0_$__cuda_sm10x_tcgen05_guardrail_trap_col_being_dealloced_not_returned_by_alloc)
        /*002c*/ 	.word	0x00000000


	//----- nvinfo : EIATTR_FRAME_SIZE
	.align		4
.L_25:
        /*0030*/ 	.byte	0x04, 0x11
        /*0032*/ 	.short	(.L_27 - .L_26)
	.align		4
.L_26:
        /*0034*/ 	.word	index@(_ZN7cutlass13device_kernelINS_4gemm6kernel13GemmUniversalIN4cute5tupleIJiiiiEEENS1_10collective13CollectiveMmaINS1_35MainloopSm100TmaUmmaWarpSpecializedILi3ELi2ELi4ENS5_IJNS4_1CILi2EEENSA_ILi1EEESC_EEEEENS5_IJNSA_ILi64EEENSA_ILi192EEENSA_ILi128EEEEEENS_6half_tENS5_IJlSC_lEEESJ_SK_NS4_8TiledMMAINS4_8MMA_AtomIJNS4_20SM100_MMA_F16BF16_SSISJ_SJ_fLi64ELi192ELNS4_4UMMA5MajorE0ELSP_0ELNSO_7ScaleInE0ELSQ_0EEEEEENS4_6LayoutINS5_IJSC_SC_SC_EEENS5_IJNSA_ILi0EEESV_SV_EEEEENS5_IJNS4_10UnderscoreESY_SY_EEEEENS4_13SM90_TMA_LOADENS4_14ComposedLayoutINS4_7SwizzleILi3ELi4ELi3EEENS4_18smem_ptr_flag_bitsILi16EEENST_INS5_IJNSA_ILi8EEESF_EEENS5_IJSF_SC_EEEEEEEvNS4_8identityENS4_23SM90_TMA_LOAD_MULTICASTES1B_vS1C_EENS_8epilogue10collective18CollectiveEpilogueINS1F_23Sm100TmaWarpSpecializedILi3ELi2ELi32ELb1ELb0EEEJSI_NS5_IJNST_ISF_SC_EES1K_EEESJ_SK_SJ_SK_NS1F_6fusion15FusionCallbacksIS1J_NS1M_17LinearCombinationISJ_fSJ_fLNS_15FloatRoundStyleE2EEESI_S1L_JEEENS4_5SM1004TMEM4LOAD26SM100_TMEM_LOAD_16dp256b8xES11_S1B_NS4_17SM75_U32x4_LDSM_NENS4_14SM90_TMA_STOREES1B_NS4_17SM90_U32x4_STSM_NENS4_39AutoVectorizingCopyWithAssumedAlignmentILi128EEEEEEvvEEEEvNT_6ParamsE)
        /*0038*/ 	.word	0x00000000


	//----- nvinfo : EIATTR_MIN_STACK_SIZE
	.align		4
.L_27:
        /*003c*/ 	.byte	0x04, 0x12
        /*003e*/ 	.short	(.L_29 - .L_28)
	.align		4
.L_28:
        /*0040*/ 	.word	index@(_ZN7cutlass13device_kernelINS_4gemm6kernel13GemmUniversalIN4cute5tupleIJiiiiEEENS1_10collective13CollectiveMmaINS1_35MainloopSm100TmaUmmaWarpSpecializedILi3ELi2ELi4ENS5_IJNS4_1CILi2EEENSA_ILi1EEESC_EEEEENS5_IJNSA_ILi64EEENSA_ILi192EEENSA_ILi128EEEEEENS_6half_tENS5_IJlSC_lEEESJ_SK_NS4_8TiledMMAINS4_8MMA_AtomIJNS4_20SM100_MMA_F16BF16_SSISJ_SJ_fLi64ELi192ELNS4_4UMMA5MajorE0ELSP_0ELNSO_7ScaleInE0ELSQ_0EEEEEENS4_6LayoutINS5_IJSC_SC_SC_EEENS5_IJNSA_ILi0EEESV_SV_EEEEENS5_IJNS4_10UnderscoreESY_SY_EEEEENS4_13SM90_TMA_LOADENS4_14ComposedLayoutINS4_7SwizzleILi3ELi4ELi3EEENS4_18smem_ptr_flag_bitsILi16EEENST_INS5_IJNSA_ILi8EEESF_EEENS5_IJSF_SC_EEEEEEEvNS4_8identityENS4_23SM90_TMA_LOAD_MULTICASTES1B_vS1C_EENS_8epilogue10collective18CollectiveEpilogueINS1F_23Sm100TmaWarpSpecializedILi3ELi2ELi32ELb1ELb0EEEJSI_NS5_IJNST_ISF_SC_EES1K_EEESJ_SK_SJ_SK_NS1F_6fusion15FusionCallbacksIS1J_NS1M_17LinearCombinationISJ_fSJ_fLNS_15FloatRoundStyleE2EEESI_S1L_JEEENS4_5SM1004TMEM4LOAD26SM100_TMEM_LOAD_16dp256b8xES11_S1B_NS4_17SM75_U32x4_LDSM_NENS4_14SM90_TMA_STOREES1B_NS4_17SM90_U32x4_STSM_NENS4_39AutoVectorizingCopyWithAssumedAlignmentILi128EEEEEEvvEEEEvNT_6ParamsE)
        /*0044*/ 	.word	0x00000000
.L_29:


//--------------------- .nv.compat                --------------------------
	.section	.nv.compat,"",@"SHT_CUDA_COMPAT_INFO"
	.align	4
        /*0000*/ 	.byte	0x02, 0x09, 0x01, 0x00, 0x02, 0x02, 0x02, 0x00, 0x02, 0x05, 0x05, 0x00, 0x03, 0x07, 0x01, 0x01
        /*0010*/ 	.byte	0x02, 0x03, 0x01, 0x00, 0x02, 0x06, 0x01, 0x00, 0x04, 0x0b, 0x08, 0x00, 0x09, 0x00, 0x00, 0x00
        /*0020*/ 	.byte	0x00, 0x00, 0x00, 0x00


//--------------------- .nv.info._ZN7cutlass13device_kernelINS_4gemm6kernel13GemmUniversalIN4cute5tupleIJiiiiEEENS1_10collective13CollectiveMmaINS1_35MainloopSm100TmaUmmaWarpSpecializedILi3ELi2ELi4ENS5_IJNS4_1CILi2EEENSA_ILi1EEESC_EEEEENS5_IJNSA_ILi64EEENSA_ILi192EEENSA_ILi128EEEEEENS_6half_tENS5_IJlSC_lEEESJ_SK_NS4_8TiledMMAINS4_8MMA_AtomIJNS4_20SM100_MMA_F16BF16_SSISJ_SJ_fLi64ELi192ELNS4_4UMMA5MajorE0ELSP_0ELNSO_7ScaleInE0ELSQ_0EEEEEENS4_6LayoutINS5_IJSC_SC_SC_EEENS5_IJNSA_ILi0EEESV_SV_EEEEENS5_IJNS4_10UnderscoreESY_SY_EEEEENS4_13SM90_TMA_LOADENS4_14ComposedLayoutINS4_7SwizzleILi3ELi4ELi3EEENS4_18smem_ptr_flag_bitsILi16EEENST_INS5_IJNSA_ILi8EEESF_EEENS5_IJSF_SC_EEEEEEEvNS4_8identityENS4_23SM90_TMA_LOAD_MULTICASTES1B_vS1C_EENS_8epilogue10collective18CollectiveEpilogueINS1F_23Sm100TmaWarpSpecializedILi3ELi2ELi32ELb1ELb0EEEJSI_NS5_IJNST_ISF_SC_EES1K_EEESJ_SK_SJ_SK_NS1F_6fusion15FusionCallbacksIS1J_NS1M_17LinearCombinationISJ_fSJ_fLNS_15FloatRoundStyleE2EEESI_S1L_JEEENS4_5SM1004TMEM4LOAD26SM100_TMEM_LOAD_16dp256b8xES11_S1B_NS4_17SM75_U32x4_LDSM_NENS4_14SM90_TMA_STOREES1B_NS4_17SM90_U32x4_STSM_NENS4_39AutoVectorizingCopyWithAssumedAlignmentILi128EEEEEEvvEEEEvNT_6ParamsE --------------------------
	.section	.nv.info._ZN7cutlass13device_kernelINS_4gemm6kernel13GemmUniversalIN4cute5tupleIJiiiiEEENS1_10collective13CollectiveMmaINS1_35MainloopSm100TmaUmmaWarpSpecializedILi3ELi2ELi4ENS5_IJNS4_1CILi2EEENSA_ILi1EEESC_EEEEENS5_IJNSA_ILi64EEENSA_ILi192EEENSA_ILi128EEEEEENS_6half_tENS5_IJlSC_lEEESJ_SK_NS4_8TiledMMAINS4_8MMA_AtomIJNS4_20SM100_MMA_F16BF16_SSISJ_SJ_fLi64ELi192ELNS4_4UMMA5MajorE0ELSP_0ELNSO_7ScaleInE0ELSQ_0EEEEEENS4_6LayoutINS5_IJSC_SC_SC_EEENS5_IJNSA_ILi0EEESV_SV_EEEEENS5_IJNS4_10UnderscoreESY_SY_EEEEENS4_13SM90_TMA_LOADENS4_14ComposedLayoutINS4_7SwizzleILi3ELi4ELi3EEENS4_18smem_ptr_flag_bitsILi16EEENST_INS5_IJNSA_ILi8EEESF_EEENS5_IJSF_SC_EEEEEEEvNS4_8identityENS4_23SM90_TMA_LOAD_MULTICASTES1B_vS1C_EENS_8epilogue10collective18CollectiveEpilogueINS1F_23Sm100TmaWarpSpecializedILi3ELi2ELi32ELb1ELb0EEEJSI_NS5_IJNST_ISF_SC_EES1K_EEESJ_SK_SJ_SK_NS1F_6fusion15FusionCallbacksIS1J_NS1M_17LinearCombinationISJ_fSJ_fLNS_15FloatRoundStyleE2EEESI_S1L_JEEENS4_5SM1004TMEM4LOAD26SM100_TMEM_LOAD_16dp256b8xES11_S1B_NS4_17SM75_U32x4_LDSM_NENS4_14SM90_TMA_STOREES1B_NS4_17SM90_U32x4_STSM_NENS4_39AutoVectorizingCopyWithAssumedAlignmentILi128EEEEEEvvEEEEvNT_6ParamsE,"",@"SHT_CUDA_INFO"
	.sectionflags	@""
	.align	4


	//----- nvinfo : EIATTR_CUDA_API_VERSION
	.align		4
        /*0000*/ 	.byte	0x04, 0x37
        /*0002*/ 	.short	(.L_31 - .L_30)
.L_30:
        /*0004*/ 	.word	0x00000082


	//----- nvinfo : EIATTR_KPARAM_INFO
	.align		4
.L_31:
        /*0008*/ 	.byte	0x04, 0x17
        /*000a*/ 	.short	(.L_33 - .L_32)
.L_32:
        /*000c*/ 	.word	0x00000000
        /*0010*/ 	.short	0x0000
        /*0012*/ 	.short	0x0000
        /*0014*/ 	.byte	0x00, 0xf0, 0x01, 0x20


	//----- nvinfo : EIATTR_AT_ENTRY_FRAGMENTS
	.align		4
.L_33:
        /*0018*/ 	.byte	0x04, 0x4f
        /*001a*/ 	.short	(.L_35 - .L_34)


	//   ....[0]....
.L_34:
        /*001c*/ 	.word	0x00000006


	//----- nvinfo : EIATTR_RESERVED_SMEM_USED
	.align		4
.L_35:
        /*0020*/ 	.byte	0x01, 0x41
	.zero		2


	//----- nvinfo : EIATTR_SPARSE_MMA_MASK
	.align		4
        /*0024*/ 	.byte	0x03, 0x50
        /*0026*/ 	.short	0x0000


	//----- nvinfo : EIATTR_TCGEN05_1CTA_USED
	.align		4
        /*0028*/ 	.byte	0x01, 0x51
	.zero		2


	//----- nvinfo : EIATTR_MAXREG_COUNT
	.align		4
        /*002c*/ 	.byte	0x03, 0x1b
        /*002e*/ 	.short	0x00ff


	//----- nvinfo : EIATTR_NUM_BARRIERS
	.align		4
        /*0030*/ 	.byte	0x02, 0x4c
        /*0032*/ 	.byte	0x07
	.zero		1


	//----- nvinfo : EIATTR_EXTERNS
	.align		4
        /*0034*/ 	.byte	0x04, 0x0f
        /*0036*/ 	.short	(.L_37 - .L_36)


	//   ....[0]....
	.align		4
.L_36:
        /*0038*/ 	.word	index@(__assertfail)


	//----- nvinfo : EIATTR_MERCURY_ISA_VERSION
	.align		4
.L_37:
        /*003c*/ 	.byte	0x03, 0x5f
        /*003e*/ 	.short	0x0101


	//----- nvinfo : EIATTR_INT_WARP_WIDE_INSTR_OFFSETS
	.align		4
        /*0040*/ 	.byte	0x04, 0x31
        /*0042*/ 	.short	(.L_39 - .L_38)


	//   ....[0]....
.L_38:
        /*0044*/ 	.word	0x00003f30


	//   ....[1]....
        /*0048*/ 	.word	0x00003f50


	//   ....[2]....
        /*004c*/ 	.word	0x00003f80


	//   ....[3]....
        /*0050*/ 	.word	0x00004b40


	//   ....[4]....
        /*0054*/ 	.word	0x00004ba0


	//   ....[5]....
        /*0058*/ 	.word	0x00004ca0


	//   ....[6]....
        /*005c*/ 	.word	0x00004d30


	//   ....[7]....
        /*0060*/ 	.word	0x00004e30


	//   ....[8]....
        /*0064*/ 	.word	0x00004ee0


	//----- nvinfo : EIATTR_COOP_GROUP_MASK_REGIDS
	.align		4
.L_39:
        /*0068*/ 	.byte	0x04, 0x29
        /*006a*/ 	.short	(.L_41 - .L_40)


	//   ....[0]....
.L_40:
        /*006c*/ 	.word	0xffffffff


	//   ....[1]....
        /*0070*/ 	.word	0xffffffff


	//   ....[2]....
        /*0074*/ 	.word	0xffffffff


	//   ....[3]....
        /*0078*/ 	.word	0xffffffff


	//   ....[4]....
        /*007c*/ 	.word	0xffffffff


	//   ....[5]....
        /*0080*/ 	.word	0xffffffff


	//   ....[6]....
        /*0084*/ 	.word	0xffffffff


	//   ....[7]....
        /*0088*/ 	.word	0xffffffff


	//   ....[8]....
        /*008c*/ 	.word	0xffffffff


	//   ....[9]....
        /*0090*/ 	.word	0xffffffff


	//   ....[10]....
        /*0094*/ 	.word	0xffffffff


	//   ....[11]....
        /*0098*/ 	.word	0xffffffff


	//   ....[12]....
        /*009c*/ 	.word	0xffffffff


	//   ....[13]....
        /*00a0*/ 	.word	0xffffffff


	//----- nvinfo : EIATTR_COOP_GROUP_INSTR_OFFSETS
	.align		4
.L_41:
        /*00a4*/ 	.byte	0x04, 0x28
        /*00a6*/ 	.short	(.L_43 - .L_42)


	//   ....[0]....
.L_42:
        /*00a8*/ 	.word	0x00000080


	//   ....[1]....
        /*00ac*/ 	.word	0x000004f0


	//   ....[2]....
        /*00b0*/ 	.word	0x00000670


	//   ....[3]....
        /*00b4*/ 	.word	0x000007f0


	//   ....[4]....
        /*00b8*/ 	.word	0x000008f0


	//   ....[5]....
        /*00bc*/ 	.word	0x00000a60


	//   ....[6]....
        /*00c0*/ 	.word	0x00000c00


	//   ....[7]....
        /*00c4*/ 	.word	0x00000db0


	//   ....[8]....
        /*00c8*/ 	.word	0x00002140


	//   ....[9]....
        /*00cc*/ 	.word	0x00002f70


	//   ....[10]....
        /*00d0*/ 	.word	0x00003180


	//   ....[11]....
        /*00d4*/ 	.word	0x000031b0


	//   ....[12]....
        /*00d8*/ 	.word	0x00003e10


	//   ....[13]....
        /*00dc*/ 	.word	0x00004040


	//----- nvinfo : EIATTR_VRC_CTA_INIT_COUNT
	.align		4
.L_43:
        /*00e0*/ 	.byte	0x02, 0x4a
        /*00e2*/ 	.byte	0x80
	.zero		1


	//----- nvinfo : EIATTR_SYSCALL_OFFSETS
	.align		4
        /*00e4*/ 	.byte	0x04, 0x46
        /*00e6*/ 	.short	(.L_45 - .L_44)


	//   ....[0]....
.L_44:
        /*00e8*/ 	.word	0x00005b40


	//   ....[1]....
        /*00ec*/ 	.word	0x00005c30


	//   ....[2]....
        /*00f0*/ 	.word	0x00006490


	//   ....[3]....
        /*00f4*/ 	.word	0x00007160


	//   ....[4]....
        /*00f8*/ 	.word	0x00007df0


	//----- nvinfo : EIATTR_MBARRIER_INSTR_OFFSETS
	.align		4
.L_45:
        /*00fc*/ 	.byte	0x04, 0x39
        /*00fe*/ 	.short	(.L_47 - .L_46)


	//   ....[0]....
.L_46:
        /*0100*/ 	.word	0x00000600
        /*0104*/ 	.word	0x000000ff
        /*0108*/ 	.word	0x00000000
        /*010c*/ 	.short	0x0100
        /*010e*/ 	.byte	0x04
	.zero		1


	//   ....[1]....
        /*0110*/ 	.word	0x00000610
        /*0114*/ 	.word	0x000000ff
        /*0118*/ 	.word	0x00000018
        /*011c*/ 	.short	0x0100
        /*011e*/ 	.byte	0x04
	.zero		1


	//   ....[2]....
        /*0120*/ 	.word	0x00000620
        /*0124*/ 	.word	0x000000ff
        /*0128*/ 	.word	0x00000008
        /*012c*/ 	.short	0x0100
        /*012e*/ 	.byte	0x04
	.zero		1


	//   ....[3]....
        /*0130*/ 	.word	0x00000630
        /*0134*/ 	.word	0x000000ff
        /*0138*/ 	.word	0x00000020
        /*013c*/ 	.short	0x0100
        /*013e*/ 	.byte	0x04
	.zero		1


	//   ....[4]....
        /*0140*/ 	.word	0x00000640
        /*0144*/ 	.word	0x000000ff
        /*0148*/ 	.word	0x00000010
        /*014c*/ 	.short	0x0100
        /*014e*/ 	.byte	0x04
	.zero		1


	//   ....[5]....
        /*0150*/ 	.word	0x00000650
        /*0154*/ 	.word	0x000000ff
        /*0158*/ 	.word	0x00000028
        /*015c*/ 	.short	0x0100
        /*015e*/ 	.byte	0x04
	.zero		1


	//   ....[6]....
        /*0160*/ 	.word	0x00000780
        /*0164*/ 	.word	0x000000ff
        /*0168*/ 	.word	0x00000030
        /*016c*/ 	.short	0x0100
        /*016e*/ 	.byte	0x04
	.zero		1


	//   ....[7]....
        /*0170*/ 	.word	0x00000790
        /*0174*/ 	.word	0x000000ff
        /*0178*/ 	.word	0x00000048
        /*017c*/ 	.short	0x0100
        /*017e*/ 	.byte	0x04
	.zero		1


	//   ....[8]....
        /*0180*/ 	.word	0x000007a0
        /*0184*/ 	.word	0x000000ff
        /*0188*/ 	.word	0x00000038
        /*018c*/ 	.short	0x0100
        /*018e*/ 	.byte	0x04
	.zero		1


	//   ....[9]....
        /*0190*/ 	.word	0x000007b0
        /*0194*/ 	.word	0x000000ff
        /*0198*/ 	.word	0x00000050
        /*019c*/ 	.short	0x0100
        /*019e*/ 	.byte	0x04
	.zero		1


	//   ....[10]....
        /*01a0*/ 	.word	0x000007c0
        /*01a4*/ 	.word	0x000000ff
        /*01a8*/ 	.word	0x00000040
        /*01ac*/ 	.short	0x0100
        /*01ae*/ 	.byte	0x04
	.zero		1


	//   ....[11]....
        /*01b0*/ 	.word	0x000007d0
        /*01b4*/ 	.word	0x000000ff
        /*01b8*/ 	.word	0x00000058
        /*01bc*/ 	.short	0x0100
        /*01be*/ 	.byte	0x04
	.zero		1


	//   ....[12]....
        /*01c0*/ 	.word	0x000008c0
        /*01c4*/ 	.word	0x000000ff
        /*01c8*/ 	.word	0x00000060
        /*01cc*/ 	.short	0x0100
        /*01ce*/ 	.byte	0x06
	.zero		1


	//   ....[13]....
        /*01d0*/ 	.word	0x000008d0
        /*01d4*/ 	.word	0x000000ff
        /*01d8*/ 	.word	0x00000068
        /*01dc*/ 	.short	0x0100
        /*01de*/ 	.byte	0x06
	.zero		1


	//   ....[14]....
        /*01e0*/ 	.word	0x00000a10
        /*01e4*/ 	.word	0x000000ff
        /*01e8*/ 	.word	0x00000070
        /*01ec*/ 	.short	0x0100
        /*01ee*/ 	.byte	0x06
	.zero		1


	//   ....[15]....
        /*01f0*/ 	.word	0x00000a20
        /*01f4*/ 	.word	0x000000ff
        /*01f8*/ 	.word	0x00000080
        /*01fc*/ 	.short	0x0100
        /*01fe*/ 	.byte	0x06
	.zero		1


	//   ....[16]....
        /*0200*/ 	.word	0x00000a30
        /*0204*/ 	.word	0x000000ff
        /*0208*/ 	.word	0x00000078
        /*020c*/ 	.short	0x0100
        /*020e*/ 	.byte	0x06
	.zero		1


	//   ....[17]....
        /*0210*/ 	.word	0x00000a40
        /*0214*/ 	.word	0x000000ff
        /*0218*/ 	.word	0x00000088
        /*021c*/ 	.short	0x0100
        /*021e*/ 	.byte	0x06
	.zero		1


	//   ....[18]....
        /*0220*/ 	.word	0x00000b70
        /*0224*/ 	.word	0x000000ff
        /*0228*/ 	.word	0x00000090
        /*022c*/ 	.short	0x0100
        /*022e*/ 	.byte	0x04
	.zero		1


	//   ....[19]....
        /*0230*/ 	.word	0x00000b80
        /*0234*/ 	.word	0x000000ff
        /*0238*/ 	.word	0x000000b0
        /*023c*/ 	.short	0x0100
        /*023e*/ 	.byte	0x04
	.zero		1


	//   ....[20]....
        /*0240*/ 	.word	0x00000b90
        /*0244*/ 	.word	0x000000ff
        /*0248*/ 	.word	0x00000098
        /*024c*/ 	.short	0x0100
        /*024e*/ 	.byte	0x04
	.zero		1


	//   ....[21]....
        /*0250*/ 	.word	0x00000ba0
        /*0254*/ 	.word	0x000000ff
        /*0258*/ 	.word	0x000000b8
        /*025c*/ 	.short	0x0100
        /*025e*/ 	.byte	0x04
	.zero		1


	//   ....[22]....
        /*0260*/ 	.word	0x00000bb0
        /*0264*/ 	.word	0x000000ff
        /*0268*/ 	.word	0x000000a0
        /*026c*/ 	.short	0x0100
        /*026e*/ 	.byte	0x04
	.zero		1


	//   ....[23]....
        /*0270*/ 	.word	0x00000bc0
        /*0274*/ 	.word	0x000000ff
        /*0278*/ 	.word	0x000000c0
        /*027c*/ 	.short	0x0100
        /*027e*/ 	.byte	0x04
	.zero		1


	//   ....[24]....
        /*0280*/ 	.word	0x00000bd0
        /*0284*/ 	.word	0x000000ff
        /*0288*/ 	.word	0x000000a8
        /*028c*/ 	.short	0x0100
        /*028e*/ 	.byte	0x04
	.zero		1


	//   ....[25]....
        /*0290*/ 	.word	0x00000be0
        /*0294*/ 	.word	0x000000ff
        /*0298*/ 	.word	0x000000c8
        /*029c*/ 	.short	0x0100
        /*029e*/ 	.byte	0x04
	.zero		1


	//   ....[26]....
        /*02a0*/ 	.word	0x00000cd0
        /*02a4*/ 	.word	0x000000ff
        /*02a8*/ 	.word	0x000000d0
        /*02ac*/ 	.short	0x0100
        /*02ae*/ 	.byte	0x04
	.zero		1


	//   ....[27]....
        /*02b0*/ 	.word	0x00000ce0
        /*02b4*/ 	.word	0x000000ff
        /*02b8*/ 	.word	0x000000e0
        /*02bc*/ 	.short	0x0100
        /*02be*/ 	.byte	0x04
	.zero		1


	//   ....[28]....
        /*02c0*/ 	.word	0x00000cf0
        /*02c4*/ 	.word	0x000000ff
        /*02c8*/ 	.word	0x000000d8
        /*02cc*/ 	.short	0x0100
        /*02ce*/ 	.byte	0x04
	.zero		1


	//   ....[29]....
        /*02d0*/ 	.word	0x00000d00
        /*02d4*/ 	.word	0x000000ff
        /*02d8*/ 	.word	0x000000e8
        /*02dc*/ 	.short	0x0100
        /*02de*/ 	.byte	0x04
	.zero		1


	//   ....[30]....
        /*02e0*/ 	.word	0x00001840
        /*02e4*/ 	.word	0x00000003
        /*02e8*/ 	.word	0x000000e0
        /*02ec*/ 	.short	0x010a
        /*02ee*/ 	.byte	0xff
	.zero		1


	//   ....[31]....
        /*02f0*/ 	.word	0x00001870
        /*02f4*/ 	.word	0x00000003
        /*02f8*/ 	.word	0x000000d0
        /*02fc*/ 	.short	0x0101
        /*02fe*/ 	.byte	0xff
	.zero		1


	//   ....[32]....
        /*0300*/ 	.word	0x00001940
        /*0304*/ 	.word	0x000000ff
        /*0308*/ 	.word	0x00000018
        /*030c*/ 	.short	0x010a
        /*030e*/ 	.byte	0x04
	.zero		1


	//   ....[33]....
        /*0310*/ 	.word	0x000019c0
        /*0314*/ 	.word	0x000000ff
        /*0318*/ 	.word	0x00000018
        /*031c*/ 	.short	0x010a
        /*031e*/ 	.byte	0x21
	.zero		1


	//   ....[34]....
        /*0320*/ 	.word	0x00001b50
        /*0324*/ 	.word	0x000000ff
        /*0328*/ 	.word	0x00000018
        /*032c*/ 	.short	0x010a
        /*032e*/ 	.byte	0x05
	.zero		1


	//   ....[35]....
        /*0330*/ 	.word	0x00001d40
        /*0334*/ 	.word	0x000000ff
        /*0338*/ 	.word	0x00000068
        /*033c*/ 	.short	0x0101
        /*033e*/ 	.byte	0x0d
	.zero		1


	//   ....[36]....
        /*0340*/ 	.word	0x00001d60
        /*0344*/ 	.word	0x000000ff
        /*0348*/ 	.word	0x00000018
        /*034c*/ 	.short	0x010a
        /*034e*/ 	.byte	0x04
	.zero		1


	//   ....[37]....
        /*0350*/ 	.word	0x00001de0
        /*0354*/ 	.word	0x000000ff
        /*0358*/ 	.word	0x00000018
        /*035c*/ 	.short	0x010a
        /*035e*/ 	.byte	0x21
	.zero		1


	//   ....[38]....
        /*0360*/ 	.word	0x00001f70
        /*0364*/ 	.word	0x000000ff
        /*0368*/ 	.word	0x00000018
        /*036c*/ 	.short	0x010a
        /*036e*/ 	.byte	0x05
	.zero		1


	//   ....[39]....
        /*0370*/ 	.word	0x00002170
        /*0374*/ 	.word	0x00000003
        /*0378*/ 	.word	0x00000070
        /*037c*/ 	.short	0x010a
        /*037e*/ 	.byte	0xff
	.zero		1


	//   ....[40]....
        /*0380*/ 	.word	0x000022c0
        /*0384*/ 	.word	0x00000000
        /*0388*/ 	.word	0x00000000
        /*038c*/ 	.short	0x0101
        /*038e*/ 	.byte	0xff
	.zero		1


	//   ....[41]....
        /*0390*/ 	.word	0x00002880
        /*0394*/ 	.word	0x000000ff
        /*0398*/ 	.word	0x00000000
        /*039c*/ 	.short	0x010a
        /*039e*/ 	.byte	0x04
	.zero		1


	//   ....[42]....
        /*03a0*/ 	.word	0x00002910
        /*03a4*/ 	.word	0x000000ff
        /*03a8*/ 	.word	0x00000000
        /*03ac*/ 	.short	0x010a
        /*03ae*/ 	.byte	0x05
	.zero		1


	//   ....[43]....
        /*03b0*/ 	.word	0x000029b0
        /*03b4*/ 	.word	0x00000000
        /*03b8*/ 	.word	0x00000000
        /*03bc*/ 	.short	0x010a
        /*03be*/ 	.byte	0xff
	.zero		1


	//   ....[44]....
        /*03c0*/ 	.word	0x00002ad0
        /*03c4*/ 	.word	0x00000002
        /*03c8*/ 	.word	0x000000d0
        /*03cc*/ 	.short	0x010a
        /*03ce*/ 	.byte	0xff
	.zero		1


	//   ....[45]....
        /*03d0*/ 	.word	0x00002b30
        /*03d4*/ 	.word	0x00000004
        /*03d8*/ 	.word	0x00000000
        /*03dc*/ 	.short	0x0101
        /*03de*/ 	.byte	0xff
	.zero		1


	//   ....[46]....
        /*03e0*/ 	.word	0x00002b50
        /*03e4*/ 	.word	0x000000ff
        /*03e8*/ 	.word	0x00000080
        /*03ec*/ 	.short	0x010a
        /*03ee*/ 	.byte	0x04
	.zero		1


	//   ....[47]....
        /*03f0*/ 	.word	0x00002c70
        /*03f4*/ 	.word	0x00000002
        /*03f8*/ 	.word	0x00000070
        /*03fc*/ 	.short	0x010a
        /*03fe*/ 	.byte	0xff
	.zero		1


	//   ....[48]....
        /*0400*/ 	.word	0x00002d80
        /*0404*/ 	.word	0x00000002
        /*0408*/ 	.word	0x00000000
        /*040c*/ 	.short	0x0101
        /*040e*/ 	.byte	0xff
	.zero		1


	//   ....[49]....
        /*0410*/ 	.word	0x00002e10
        /*0414*/ 	.word	0x000000ff
        /*0418*/ 	.word	0x00000080
        /*041c*/ 	.short	0x0106
        /*041e*/ 	.byte	0x04
	.zero		1


	//   ....[50]....
        /*0420*/ 	.word	0x00002e30
        /*0424*/ 	.word	0x000000ff
        /*0428*/ 	.word	0x00000080
        /*042c*/ 	.short	0x010a
        /*042e*/ 	.byte	0x04
	.zero		1


	//   ....[51]....
        /*0430*/ 	.word	0x00002ec0
        /*0434*/ 	.word	0x000000ff
        /*0438*/ 	.word	0x00000080
        /*043c*/ 	.short	0x0106
        /*043e*/ 	.byte	0x07
	.zero		1


	//   ....[52]....
        /*0440*/ 	.word	0x00002f00
        /*0444*/ 	.word	0x00000000
        /*0448*/ 	.word	0x00000080
        /*044c*/ 	.short	0x010a
        /*044e*/ 	.byte	0xff
	.zero		1


	//   ....[53]....
        /*0450*/ 	.word	0x000034d0
        /*0454*/ 	.word	0x00000000
        /*0458*/ 	.word	0x00000070
        /*045c*/ 	.short	0x010a
        /*045e*/ 	.byte	0xff
	.zero		1


	//   ....[54]....
        /*0460*/ 	.word	0x000035d0
        /*0464*/ 	.word	0x00000003
        /*0468*/ 	.word	0x00000000
        /*046c*/ 	.short	0x0101
        /*046e*/ 	.byte	0xff
	.zero		1


	//   ....[55]....
        /*0470*/ 	.word	0x000035e0
        /*0474*/ 	.word	0x000000ff
        /*0478*/ 	.word	0x00000000
        /*047c*/ 	.short	0x010a
        /*047e*/ 	.byte	0x05
	.zero		1


	//   ....[56]....
        /*0480*/ 	.word	0x00003660
        /*0484*/ 	.word	0x000000ff
        /*0488*/ 	.word	0x000000b0
        /*048c*/ 	.short	0x010a
        /*048e*/ 	.byte	0x2f
	.zero		1


	//   ....[57]....
        /*0490*/ 	.word	0x00003730
        /*0494*/ 	.word	0x000000ff
        /*0498*/ 	.word	0x00000000
        /*049c*/ 	.short	0x010a
        /*049e*/ 	.byte	0x07
	.zero		1


	//   ....[58]....
        /*04a0*/ 	.word	0x00003870
        /*04a4*/ 	.word	0x000000ff
        /*04a8*/ 	.word	0x00000000
        /*04ac*/ 	.short	0x010a
        /*04ae*/ 	.byte	0x06
	.zero		1


	//   ....[59]....
        /*04b0*/ 	.word	0x00003c40
        /*04b4*/ 	.word	0x000000ff
        /*04b8*/ 	.word	0x00000000
        /*04bc*/ 	.short	0x010a
        /*04be*/ 	.byte	0x04
	.zero		1


	//   ....[60]....
        /*04c0*/ 	.word	0x00003cd0
        /*04c4*/ 	.word	0x000000ff
        /*04c8*/ 	.word	0x00000000
        /*04cc*/ 	.short	0x010a
        /*04ce*/ 	.byte	0x05
	.zero		1


	//   ....[61]....
        /*04d0*/ 	.word	0x00003d60
        /*04d4*/ 	.word	0x000000ff
        /*04d8*/ 	.word	0x00000000
        /*04dc*/ 	.short	0x010a
        /*04de*/ 	.byte	0x05
	.zero		1


	//   ....[62]....
        /*04e0*/ 	.word	0x00003df0
        /*04e4*/ 	.word	0x000000ff
        /*04e8*/ 	.word	0x00000000
        /*04ec*/ 	.short	0x010a
        /*04ee*/ 	.byte	0x04
	.zero		1


	//   ....[63]....
        /*04f0*/ 	.word	0x00004300
        /*04f4*/ 	.word	0x00000008
        /*04f8*/ 	.word	0x00000070
        /*04fc*/ 	.short	0x010a
        /*04fe*/ 	.byte	0xff
	.zero		1


	//   ....[64]....
        /*0500*/ 	.word	0x00004470
        /*0504*/ 	.word	0x00000000
        /*0508*/ 	.word	0x00000000
        /*050c*/ 	.short	0x0101
        /*050e*/ 	.byte	0xff
	.zero		1


	//   ....[65]....
        /*0510*/ 	.word	0x00004950
        /*0514*/ 	.word	0x000000ff
        /*0518*/ 	.word	0x00000068
        /*051c*/ 	.short	0x010a
        /*051e*/ 	.byte	0x15
	.zero		1


	//   ....[66]....
        /*0520*/ 	.word	0x00004ae0
        /*0524*/ 	.word	0x000000ff
        /*0528*/ 	.word	0x00000048
        /*052c*/ 	.short	0x010a
        /*052e*/ 	.byte	0x15
	.zero		1


	//   ....[67]....
        /*0530*/ 	.word	0x00004c40
        /*0534*/ 	.word	0x000000ff
        /*0538*/ 	.word	0x00000030
        /*053c*/ 	.short	0x010b
        /*053e*/ 	.byte	0x15
	.zero		1


	//   ....[68]....
        /*0540*/ 	.word	0x00004c60
        /*0544*/ 	.word	0x000000ff
        /*0548*/ 	.word	0x00000000
        /*054c*/ 	.short	0x0101
        /*054e*/ 	.byte	0x04
	.zero		1


	//   ....[69]....
        /*0550*/ 	.word	0x00004c70
        /*0554*/ 	.word	0x000000ff
        /*0558*/ 	.word	0x00000050
        /*055c*/ 	.short	0x010a
        /*055e*/ 	.byte	0x15
	.zero		1


	//   ....[70]....
        /*0560*/ 	.word	0x00004dd0
        /*0564*/ 	.word	0x000000ff
        /*0568*/ 	.word	0x00000038
        /*056c*/ 	.short	0x010b
        /*056e*/ 	.byte	0x15
	.zero		1


	//   ....[71]....
        /*0570*/ 	.word	0x00004df0
        /*0574*/ 	.word	0x000000ff
        /*0578*/ 	.word	0x00000000
        /*057c*/ 	.short	0x0101
        /*057e*/ 	.byte	0x04
	.zero		1


	//   ....[72]....
        /*0580*/ 	.word	0x00004e00
        /*0584*/ 	.word	0x000000ff
        /*0588*/ 	.word	0x00000058
        /*058c*/ 	.short	0x010a
        /*058e*/ 	.byte	0x15
	.zero		1


	//   ....[73]....
        /*0590*/ 	.word	0x00005000
        /*0594*/ 	.word	0x000000ff
        /*0598*/ 	.word	0x00000040
        /*059c*/ 	.short	0x010b
        /*059e*/ 	.byte	0x15
	.zero		1


	//   ....[74]....
        /*05a0*/ 	.word	0x00005010
        /*05a4*/ 	.word	0x000000ff
        /*05a8*/ 	.word	0x00000000
        /*05ac*/ 	.short	0x0101
        /*05ae*/ 	.byte	0x28
	.zero		1


	//   ....[75]....
        /*05b0*/ 	.word	0x00005040
        /*05b4*/ 	.word	0x000000ff
        /*05b8*/ 	.word	0x00000048
        /*05bc*/ 	.short	0x010a
        /*05be*/ 	.byte	0x15
	.zero		1


	//   ....[76]....
        /*05c0*/ 	.word	0x00005060
        /*05c4*/ 	.word	0x000000ff
        /*05c8*/ 	.word	0x00000050
        /*05cc*/ 	.short	0x010a
        /*05ce*/ 	.byte	0x15
	.zero		1


	//   ....[77]....
        /*05d0*/ 	.word	0x000050a0
        /*05d4*/ 	.word	0x00000000
        /*05d8*/ 	.word	0x00000058
        /*05dc*/ 	.short	0x010a
        /*05de*/ 	.byte	0xff
	.zero		1


	//   ....[78]....
        /*05e0*/ 	.word	0x000053d0
        /*05e4*/ 	.word	0x00000008
        /*05e8*/ 	.word	0x00000070
        /*05ec*/ 	.short	0x010a
        /*05ee*/ 	.byte	0xff
	.zero		1


	//   ....[79]....
        /*05f0*/ 	.word	0x00005550
        /*05f4*/ 	.word	0x00000000
        /*05f8*/ 	.word	0x00000000
        /*05fc*/ 	.short	0x0101
        /*05fe*/ 	.byte	0xff
	.zero		1


	//   ....[80]....
        /*0600*/ 	.word	0x000060e0
        /*0604*/ 	.word	0x000000ff
        /*0608*/ 	.word	0x00000030
        /*060c*/ 	.short	0x010a
        /*060e*/ 	.byte	0x2c
	.zero		1


	//   ....[81]....
        /*0610*/ 	.word	0x00006150
        /*0614*/ 	.word	0x0000005f
        /*0618*/ 	.word	0x00000090
        /*061c*/ 	.short	0x010a
        /*061e*/ 	.byte	0xff
	.zero		1


	//   ....[82]....
        /*0620*/ 	.word	0x00006270
        /*0624*/ 	.word	0x000000ff
        /*0628*/ 	.word	0x00000030
        /*062c*/ 	.short	0x010a
        /*062e*/ 	.byte	0x2c
	.zero		1


	//   ....[83]....
        /*0630*/ 	.word	0x00006370
        /*0634*/ 	.word	0x0000005f
        /*0638*/ 	.word	0x00000090
        /*063c*/ 	.short	0x010a
        /*063e*/ 	.byte	0xff
	.zero		1


	//   ....[84]....
        /*0640*/ 	.word	0x00006e80
        /*0644*/ 	.word	0x00000000
        /*0648*/ 	.word	0x00000000
        /*064c*/ 	.short	0x0101
        /*064e*/ 	.byte	0xff
	.zero		1


	//   ....[85]....
        /*0650*/ 	.word	0x00006e90
        /*0654*/ 	.word	0x00000003
        /*0658*/ 	.word	0x00000030
        /*065c*/ 	.short	0x010a
        /*065e*/ 	.byte	0xff
	.zero		1


	//   ....[86]....
        /*0660*/ 	.word	0x00006f60
        /*0664*/ 	.word	0x00000003
        /*0668*/ 	.word	0x00000030
        /*066c*/ 	.short	0x010a
        /*066e*/ 	.byte	0xff
	.zero		1


	//   ....[87]....
        /*0670*/ 	.word	0x00007b10
        /*0674*/ 	.word	0x00000000
        /*0678*/ 	.word	0x00000000
        /*067c*/ 	.short	0x0101
        /*067e*/ 	.byte	0xff
	.zero		1


	//   ....[88]....
        /*0680*/ 	.word	0x00007b20
        /*0684*/ 	.word	0x00000004
        /*0688*/ 	.word	0x00000030
        /*068c*/ 	.short	0x010a
        /*068e*/ 	.byte	0xff
	.zero		1


	//   ....[89]....
        /*0690*/ 	.word	0x00007bf0
        /*0694*/ 	.word	0x00000004
        /*0698*/ 	.word	0x00000030
        /*069c*/ 	.short	0x010a
        /*069e*/ 	.byte	0xff
	.zero		1


	//   ....[90]....
        /*06a0*/ 	.word	0x00007f50
        /*06a4*/ 	.word	0x000000ff
        /*06a8*/ 	.word	0x00000000
        /*06ac*/ 	.short	0x0101
        /*06ae*/ 	.byte	0x04
	.zero		1


	//   ....[91]....
        /*06b0*/ 	.word	0x000087f0
        /*06b4*/ 	.word	0x00000003
        /*06b8*/ 	.word	0x00000000
        /*06bc*/ 	.short	0x0101
        /*06be*/ 	.byte	0xff
	.zero		1


	//   ....[92]....
        /*06c0*/ 	.word	0x00008a90
        /*06c4*/ 	.word	0x000000ff
        /*06c8*/ 	.word	0x00000000
        /*06cc*/ 	.short	0x0101
        /*06ce*/ 	.byte	0x04
	.zero		1


	//   ....[93]....
        /*06d0*/ 	.word	0x00008ab0
        /*06d4*/ 	.word	0x00000003
        /*06d8*/ 	.word	0x000000e0
        /*06dc*/ 	.short	0x010a
        /*06de*/ 	.byte	0xff
	.zero		1


	//   ....[94]....
        /*06e0*/ 	.word	0x00008b10
        /*06e4*/ 	.word	0x00000000
        /*06e8*/ 	.word	0x00000018
        /*06ec*/ 	.short	0x010a
        /*06ee*/ 	.byte	0xff
	.zero		1


	//   ....[95]....
        /*06f0*/ 	.word	0x00008b70
        /*06f4*/ 	.word	0x00000000
        /*06f8*/ 	.word	0x00000018
        /*06fc*/ 	.short	0x010a
        /*06fe*/ 	.byte	0xff
	.zero		1


	//   ....[96]....
        /*0700*/ 	.word	0x00008bc0
        /*0704*/ 	.word	0x00000003
        /*0708*/ 	.word	0x00000070
        /*070c*/ 	.short	0x010a
        /*070e*/ 	.byte	0xff
	.zero		1


	//   ....[97]....
        /*0710*/ 	.word	0x00008c20
        /*0714*/ 	.word	0x00000000
        /*0718*/ 	.word	0x00000000
        /*071c*/ 	.short	0x010a
        /*071e*/ 	.byte	0xff
	.zero		1


	//   ....[98]....
        /*0720*/ 	.word	0x00008c80
        /*0724*/ 	.word	0x00000000
        /*0728*/ 	.word	0x00000000
        /*072c*/ 	.short	0x010a
        /*072e*/ 	.byte	0xff
	.zero		1


	//   ....[99]....
        /*0730*/ 	.word	0x00008cd0
        /*0734*/ 	.word	0x00000002
        /*0738*/ 	.word	0x000000d0
        /*073c*/ 	.short	0x010a
        /*073e*/ 	.byte	0xff
	.zero		1


	//   ....[100]....
        /*0740*/ 	.word	0x00008d30
        /*0744*/ 	.word	0x00000002
        /*0748*/ 	.word	0x00000080
        /*074c*/ 	.short	0x010a
        /*074e*/ 	.byte	0xff
	.zero		1


	//   ....[101]....
        /*0750*/ 	.word	0x00008d80
        /*0754*/ 	.word	0x00000002
        /*0758*/ 	.word	0x00000070
        /*075c*/ 	.short	0x010a
        /*075e*/ 	.byte	0xff
	.zero		1


	//   ....[102]....
        /*0760*/ 	.word	0x00008de0
        /*0764*/ 	.word	0x00000000
        /*0768*/ 	.word	0x00000080
        /*076c*/ 	.short	0x010a
        /*076e*/ 	.byte	0xff
	.zero		1


	//   ....[103]....
        /*0770*/ 	.word	0x00008e30
        /*0774*/ 	.word	0x00000000
        /*0778*/ 	.word	0x00000070
        /*077c*/ 	.short	0x010a
        /*077e*/ 	.byte	0xff
	.zero		1


	//   ....[104]....
        /*0780*/ 	.word	0x00008e90
        /*0784*/ 	.word	0x00000003
        /*0788*/ 	.word	0x000000b0
        /*078c*/ 	.short	0x010a
        /*078e*/ 	.byte	0xff
	.zero		1


	//   ....[105]....
        /*0790*/ 	.word	0x00008ef0
        /*0794*/ 	.word	0x00000000
        /*0798*/ 	.word	0x00000000
        /*079c*/ 	.short	0x010a
        /*079e*/ 	.byte	0xff
	.zero		1


	//   ....[106]....
        /*07a0*/ 	.word	0x00008f50
        /*07a4*/ 	.word	0x00000000
        /*07a8*/ 	.word	0x00000000
        /*07ac*/ 	.short	0x010a
        /*07ae*/ 	.byte	0xff
	.zero		1


	//   ....[107]....
        /*07b0*/ 	.word	0x00008fb0
        /*07b4*/ 	.word	0x00000000
        /*07b8*/ 	.word	0x00000000
        /*07bc*/ 	.short	0x010a
        /*07be*/ 	.byte	0xff
	.zero		1


	//   ....[108]....
        /*07c0*/ 	.word	0x00009010
        /*07c4*/ 	.word	0x00000000
        /*07c8*/ 	.word	0x00000000
        /*07cc*/ 	.short	0x010a
        /*07ce*/ 	.byte	0xff
	.zero		1


	//   ....[109]....
        /*07d0*/ 	.word	0x00009070
        /*07d4*/ 	.word	0x00000000
        /*07d8*/ 	.word	0x00000000
        /*07dc*/ 	.short	0x010a
        /*07de*/ 	.byte	0xff
	.zero		1


	//   ....[110]....
        /*07e0*/ 	.word	0x000090c0
        /*07e4*/ 	.word	0x00000008
        /*07e8*/ 	.word	0x00000070
        /*07ec*/ 	.short	0x010a
        /*07ee*/ 	.byte	0xff
	.zero		1


	//   ....[111]....
        /*07f0*/ 	.word	0x00009120
        /*07f4*/ 	.word	0x00000000
        /*07f8*/ 	.word	0x00000068
        /*07fc*/ 	.short	0x010a
        /*07fe*/ 	.byte	0xff
	.zero		1


	//   ....[112]....
        /*0800*/ 	.word	0x00009180
        /*0804*/ 	.word	0x00000005
        /*0808*/ 	.word	0x00000048
        /*080c*/ 	.short	0x010a
        /*080e*/ 	.byte	0xff
	.zero		1


	//   ....[113]....
        /*0810*/ 	.word	0x000091e0
        /*0814*/ 	.word	0x00000005
        /*0818*/ 	.word	0x00000050
        /*081c*/ 	.short	0x010a
        /*081e*/ 	.byte	0xff
	.zero		1


	//   ....[114]....
        /*0820*/ 	.word	0x00009240
        /*0824*/ 	.word	0x00000005
        /*0828*/ 	.word	0x00000058
        /*082c*/ 	.short	0x010a
        /*082e*/ 	.byte	0xff
	.zero		1


	//   ....[115]....
        /*0830*/ 	.word	0x000092a0
        /*0834*/ 	.word	0x00000000
        /*0838*/ 	.word	0x00000048
        /*083c*/ 	.short	0x010a
        /*083e*/ 	.byte	0xff
	.zero		1


	//   ....[116]....
        /*0840*/ 	.word	0x00009300
        /*0844*/ 	.word	0x00000000
        /*0848*/ 	.word	0x00000050
        /*084c*/ 	.short	0x010a
        /*084e*/ 	.byte	0xff
	.zero		1


	//   ....[117]....
        /*0850*/ 	.word	0x00009350
        /*0854*/ 	.word	0x00000008
        /*0858*/ 	.word	0x00000070
        /*085c*/ 	.short	0x010a
        /*085e*/ 	.byte	0xff
	.zero		1


	//   ....[118]....
        /*0860*/ 	.word	0x000093b0
        /*0864*/ 	.word	0x00000003
        /*0868*/ 	.word	0x00000030
        /*086c*/ 	.short	0x010a
        /*086e*/ 	.byte	0xff
	.zero		1


	//   ....[119]....
        /*0870*/ 	.word	0x00009400
        /*0874*/ 	.word	0x0000005f
        /*0878*/ 	.word	0x00000090
        /*087c*/ 	.short	0x010a
        /*087e*/ 	.byte	0xff
	.zero		1


	//   ....[120]....
        /*0880*/ 	.word	0x00009450
        /*0884*/ 	.word	0x00000003
        /*0888*/ 	.word	0x00000030
        /*088c*/ 	.short	0x010a
        /*088e*/ 	.byte	0xff
	.zero		1


	//   ....[121]....
        /*0890*/ 	.word	0x000094a0
        /*0894*/ 	.word	0x00000004
        /*0898*/ 	.word	0x00000030
        /*089c*/ 	.short	0x010a
        /*089e*/ 	.byte	0xff
	.zero		1


	//----- nvinfo : EIATTR_NUM_MBARRIERS
	.align		4
.L_47:
        /*08a0*/ 	.byte	0x03, 0x38
        /*08a2*/ 	.short	0x001e


	//----- nvinfo : EIATTR_EXIT_INSTR_OFFSETS
	.align		4
        /*08a4*/ 	.byte	0x04, 0x1c
        /*08a6*/ 	.short	(.L_49 - .L_48)


	//   ....[0]....
.L_48:
        /*08a8*/ 	.word	0x000029e0


	//   ....[1]....
        /*08ac*/ 	.word	0x00002ed0


	//   ....[2]....
        /*08b0*/ 	.word	0x00002f30


	//   ....[3]....
        /*08b4*/ 	.word	0x00004050


	//   ....[4]....
        /*08b8*/ 	.word	0x000050d0


	//   ....[5]....
        /*08bc*/ 	.word	0x00005110


	//   ....[6]....
        /*08c0*/ 	.word	0x00008980


	//   ....[7]....
        /*08c4*/ 	.word	0x00008a00


	//   ....[8]....
        /*08c8*/ 	.word	0x00008a30


	//   ....[9]....
        /*08cc*/ 	.word	0x00008aa0


	//----- nvinfo : EIATTR_MAX_THREADS
	.align		4
.L_49:
        /*08d0*/ 	.byte	0x04, 0x05
        /*08d2*/ 	.short	(.L_51 - .L_50)
.L_50:
        /*08d4*/ 	.word	0x00000100
        /*08d8*/ 	.word	0x00000001
        /*08dc*/ 	.word	0x00000001


	//----- nvinfo : EIATTR_CRS_STACK_SIZE
	.align		4
.L_51:
        /*08e0*/ 	.byte	0x04, 0x1e
        /*08e2*/ 	.short	(.L_53 - .L_52)
.L_52:
        /*08e4*/ 	.word	0x00000000


	//----- nvinfo : EIATTR_CBANK_PARAM_SIZE
	.align		4
.L_53:
        /*08e8*/ 	.byte	0x03, 0x19
        /*08ea*/ 	.short	0x0800


	//----- nvinfo : EIATTR_PARAM_CBANK
	.align		4
        /*08ec*/ 	.byte	0x04, 0x0a
        /*08ee*/ 	.short	(.L_55 - .L_54)
	.align		4
.L_54:
        /*08f0*/ 	.word	index@(.nv.constant0._ZN7cutlass13device_kernelINS_4gemm6kernel13GemmUniversalIN4cute5tupleIJiiiiEEENS1_10collective13CollectiveMmaINS1_35MainloopSm100TmaUmmaWarpSpecializedILi3ELi2ELi4ENS5_IJNS4_1CILi2EEENSA_ILi1EEESC_EEEEENS5_IJNSA_ILi64EEENSA_ILi192EEENSA_ILi128EEEEEENS_6half_tENS5_IJlSC_lEEESJ_SK_NS4_8TiledMMAINS4_8MMA_AtomIJNS4_20SM100_MMA_F16BF16_SSISJ_SJ_fLi64ELi192ELNS4_4UMMA5MajorE0ELSP_0ELNSO_7ScaleInE0ELSQ_0EEEEEENS4_6LayoutINS5_IJSC_SC_SC_EEENS5_IJNSA_ILi0EEESV_SV_EEEEENS5_IJNS4_10UnderscoreESY_SY_EEEEENS4_13SM90_TMA_LOADENS4_14ComposedLayoutINS4_7SwizzleILi3ELi4ELi3EEENS4_18smem_ptr_flag_bitsILi16EEENST_INS5_IJNSA_ILi8EEESF_EEENS5_IJSF_SC_EEEEEEEvNS4_8identityENS4_23SM90_TMA_LOAD_MULTICASTES1B_vS1C_EENS_8epilogue10collective18CollectiveEpilogueINS1F_23Sm100TmaWarpSpecializedILi3ELi2ELi32ELb1ELb0EEEJSI_NS5_IJNST_ISF_SC_EES1K_EEESJ_SK_SJ_SK_NS1F_6fusion15FusionCallbacksIS1J_NS1M_17LinearCombinationISJ_fSJ_fLNS_15FloatRoundStyleE2EEESI_S1L_JEEENS4_5SM1004TMEM4LOAD26SM100_TMEM_LOAD_16dp256b8xES11_S1B_NS4_17SM75_U32x4_LDSM_NENS4_14SM90_TMA_STOREES1B_NS4_17SM90_U32x4_STSM_NENS4_39AutoVectorizingCopyWithAssumedAlignmentILi128EEEEEEvvEEEEvNT_6ParamsE)
        /*08f4*/ 	.short	0x0380
        /*08f6*/ 	.short	0x0800


	//----- nvinfo : EIATTR_SW_WAR
	.align		4
.L_55:
        /*08f8*/ 	.byte	0x04, 0x36
        /*08fa*/ 	.short	(.L_57 - .L_56)
.L_56:
        /*08fc*/ 	.word	0x00000008
.L_57:


//--------------------- .nv.callgraph             --------------------------
	.section	.nv.callgraph,"",@"SHT_CUDA_CALLGRAPH"
	.align	4
	.sectionentsize	8
	.align		4
        /*0000*/ 	.word	0x00000000
	.align		4
        /*0004*/ 	.word	0xffffffff
	.align		4
        /*0008*/ 	.word	index@(_ZN7cutlass13device_kernelINS_4gemm6kernel13GemmUniversalIN4cute5tupleIJiiiiEEENS1_10collective13CollectiveMmaINS1_35MainloopSm100TmaUmmaWarpSpecializedILi3ELi2ELi4ENS5_IJNS4_1CILi2EEENSA_ILi1EEESC_EEEEENS5_IJNSA_ILi64EEENSA_ILi192EEENSA_ILi128EEEEEENS_6half_tENS5_IJlSC_lEEESJ_SK_NS4_8TiledMMAINS4_8MMA_AtomIJNS4_20SM100_MMA_F16BF16_SSISJ_SJ_fLi64ELi192ELNS4_4UMMA5MajorE0ELSP_0ELNSO_7ScaleInE0ELSQ_0EEEEEENS4_6LayoutINS5_IJSC_SC_SC_EEENS5_IJNSA_ILi0EEESV_SV_EEEEENS5_IJNS4_10UnderscoreESY_SY_EEEEENS4_13SM90_TMA_LOADENS4_14ComposedLayoutINS4_7SwizzleILi3ELi4ELi3EEENS4_18smem_ptr_flag_bitsILi16EEENST_INS5_IJNSA_ILi8EEESF_EEENS5_IJSF_SC_EEEEEEEvNS4_8identityENS4_23SM90_TMA_LOAD_MULTICASTES1B_vS1C_EENS_8epilogue10collective18CollectiveEpilogueINS1F_23Sm100TmaWarpSpecializedILi3ELi2ELi32ELb1ELb0EEEJSI_NS5_IJNST_ISF_SC_EES1K_EEESJ_SK_SJ_SK_NS1F_6fusion15FusionCallbacksIS1J_NS1M_17LinearCombinationISJ_fSJ_fLNS_15FloatRoundStyleE2EEESI_S1L_JEEENS4_5SM1004TMEM4LOAD26SM100_TMEM_LOAD_16dp256b8xES11_S1B_NS4_17SM75_U32x4_LDSM_NENS4_14SM90_TMA_STOREES1B_NS4_17SM90_U32x4_STSM_NENS4_39AutoVectorizingCopyWithAssumedAlignmentILi128EEEEEEvvEEEEvNT_6ParamsE)
	.align		4
        /*000c*/ 	.word	index@(__assertfail)
	.align		4
        /*0010*/ 	.word	0x00000000
	.align		4
        /*0014*/ 	.word	0xfffffffe
	.align		4
        /*0018*/ 	.word	0x00000000
	.align		4
        /*001c*/ 	.word	0xfffffffd
	.align		4
        /*0020*/ 	.word	0x00000000
	.align		4
        /*0024*/ 	.word	0xfffffffc


//--------------------- .nv.constant4             --------------------------
	.section	.nv.constant4,"a",@progbits
	.align	8
	.align		8
.nv.constant4:
        /*0000*/ 	.dword	__assertfail
	.align		8
        /*0008*/ 	.dword	__unnamed_1
	.align		8
        /*0010*/ 	.dword	__unnamed_2
	.align		8
        /*0018*/ 	.dword	_ZN39_INTERNAL_2db80270_4_k_cu_ec301f59_67424cuda3std3__45__cpo5beginE
	.align		8
        /*0020*/ 	.dword	_ZN39_INTERNAL_2db80270_4_k_cu_ec301f59_67424cuda3std3__45__cpo3endE
	.align		8
        /*0028*/ 	.dword	_ZN39_INTERNAL_2db80270_4_k_cu_ec301f59_67424cuda3std3__45__cpo6cbeginE
	.align		8
        /*0030*/ 	.dword	_ZN39_INTERNAL_2db80270_4_k_cu_ec301f59_67424cuda3std3__45__cpo4cendE
	.align		8
        /*0038*/ 	.dword	_ZN39_INTERNAL_2db80270_4_k_cu_ec301f59_67424cuda3std3__441_GLOBAL__N__2db80270_4_k_cu_ec301f59_67426ignoreE
	.align		8
        /*0040*/ 	.dword	_ZN39_INTERNAL_2db80270_4_k_cu_ec301f59_67424cuda3std3__419piecewise_constructE
	.align		8
        /*0048*/ 	.dword	_ZN39_INTERNAL_2db80270_4_k_cu_ec301f59_67424cuda3std3__48in_placeE
	.align		8
        /*0050*/ 	.dword	_ZN39_INTERNAL_2db80270_4_k_cu_ec301f59_67424cuda3std6ranges3__45__cpo4swapE
	.align		8
        /*0058*/ 	.dword	_ZN39_INTERNAL_2db80270_4_k_cu_ec301f59_67424cuda3std6ranges3__45__cpo9iter_moveE
	.align		8
        /*0060*/ 	.dword	_ZN39_INTERNAL_2db80270_4_k_cu_ec301f59_67424cute7productE
	.align		8
        /*0068*/ 	.dword	_ZN39_INTERNAL_2db80270_4_k_cu_ec301f59_67424cute1_E
	.align		8
        /*0070*/ 	.dword	$str$25
	.align		8
        /*0078*/ 	.dword	$str$26
	.align		8
        /*0080*/ 	.dword	$str$27
	.align		8
        /*0088*/ 	.dword	$str$28


//--------------------- .text._ZN7cutlass13device_kernelINS_4gemm6kernel13GemmUniversalIN4cute5tupleIJiiiiEEENS1_10collective13CollectiveMmaINS1_35MainloopSm100TmaUmmaWarpSpecializedILi3ELi2ELi4ENS5_IJNS4_1CILi2EEENSA_ILi1EEESC_EEEEENS5_IJNSA_ILi64EEENSA_ILi192EEENSA_ILi128EEEEEENS_6half_tENS5_IJlSC_lEEESJ_SK_NS4_8TiledMMAINS4_8MMA_AtomIJNS4_20SM100_MMA_F16BF16_SSISJ_SJ_fLi64ELi192ELNS4_4UMMA5MajorE0ELSP_0ELNSO_7ScaleInE0ELSQ_0EEEEEENS4_6LayoutINS5_IJSC_SC_SC_EEENS5_IJNSA_ILi0EEESV_SV_EEEEENS5_IJNS4_10UnderscoreESY_SY_EEEEENS4_13SM90_TMA_LOADENS4_14ComposedLayoutINS4_7SwizzleILi3ELi4ELi3EEENS4_18smem_ptr_flag_bitsILi16EEENST_INS5_IJNSA_ILi8EEESF_EEENS5_IJSF_SC_EEEEEEEvNS4_8identityENS4_23SM90_TMA_LOAD_MULTICASTES1B_vS1C_EENS_8epilogue10collective18CollectiveEpilogueINS1F_23Sm100TmaWarpSpecializedILi3ELi2ELi32ELb1ELb0EEEJSI_NS5_IJNST_ISF_SC_EES1K_EEESJ_SK_SJ_SK_NS1F_6fusion15FusionCallbacksIS1J_NS1M_17LinearCombinationISJ_fSJ_fLNS_15FloatRoundStyleE2EEESI_S1L_JEEENS4_5SM1004TMEM4LOAD26SM100_TMEM_LOAD_16dp256b8xES11_S1B_NS4_17SM75_U32x4_LDSM_NENS4_14SM90_TMA_STOREES1B_NS4_17SM90_U32x4_STSM_NENS4_39AutoVectorizingCopyWithAssumedAlignmentILi128EEEEEEvvEEEEvNT_6ParamsE --------------------------
	.section	.text._ZN7cutlass13device_kernelINS_4gemm6kernel13GemmUniversalIN4cute5tupleIJiiiiEEENS1_10collective13CollectiveMmaINS1_35MainloopSm100TmaUmmaWarpSpecializedILi3ELi2ELi4ENS5_IJNS4_1CILi2EEENSA_ILi1EEESC_EEEEENS5_IJNSA_ILi64EEENSA_ILi192EEENSA_ILi128EEEEEENS_6half_tENS5_IJlSC_lEEESJ_SK_NS4_8TiledMMAINS4_8MMA_AtomIJNS4_20SM100_MMA_F16BF16_SSISJ_SJ_fLi64ELi192ELNS4_4UMMA5MajorE0ELSP_0ELNSO_7ScaleInE0ELSQ_0EEEEEENS4_6LayoutINS5_IJSC_SC_SC_EEENS5_IJNSA_ILi0EEESV_SV_EEEEENS5_IJNS4_10UnderscoreESY_SY_EEEEENS4_13SM90_TMA_LOADENS4_14ComposedLayoutINS4_7SwizzleILi3ELi4ELi3EEENS4_18smem_ptr_flag_bitsILi16EEENST_INS5_IJNSA_ILi8EEESF_EEENS5_IJSF_SC_EEEEEEEvNS4_8identityENS4_23SM90_TMA_LOAD_MULTICASTES1B_vS1C_EENS_8epilogue10collective18CollectiveEpilogueINS1F_23Sm100TmaWarpSpecializedILi3ELi2ELi32ELb1ELb0EEEJSI_NS5_IJNST_ISF_SC_EES1K_EEESJ_SK_SJ_SK_NS1F_6fusion15FusionCallbacksIS1J_NS1M_17LinearCombinationISJ_fSJ_fLNS_15FloatRoundStyleE2EEESI_S1L_JEEENS4_5SM1004TMEM4LOAD26SM100_TMEM_LOAD_16dp256b8xES11_S1B_NS4_17SM75_U32x4_LDSM_NENS4_14SM90_TMA_STOREES1B_NS4_17SM90_U32x4_STSM_NENS4_39AutoVectorizingCopyWithAssumedAlignmentILi128EEEEEEvvEEEEvNT_6ParamsE,"ax",@progbits
	.align	128
.text._ZN7cutlass13device_kernelINS_4gemm6kernel13GemmUniversalIN4cute5tupleIJiiiiEEENS1_10collective13CollectiveMmaINS1_35MainloopSm100TmaUmmaWarpSpecializedILi3ELi2ELi4ENS5_IJNS4_1CILi2EEENSA_ILi1EEESC_EEEEENS5_IJNSA_ILi64EEENSA_ILi192EEENSA_ILi128EEEEEENS_6half_tENS5_IJlSC_lEEESJ_SK_NS4_8TiledMMAINS4_8MMA_AtomIJNS4_20SM100_MMA_F16BF16_SSISJ_SJ_fLi64ELi192ELNS4_4UMMA5MajorE0ELSP_0ELNSO_7ScaleInE0ELSQ_0EEEEEENS4_6LayoutINS5_IJSC_SC_SC_EEENS5_IJNSA_ILi0EEESV_SV_EEEEENS5_IJNS4_10UnderscoreESY_SY_EEEEENS4_13SM90_TMA_LOADENS4_14ComposedLayoutINS4_7SwizzleILi3ELi4ELi3EEENS4_18smem_ptr_flag_bitsILi16EEENST_INS5_IJNSA_ILi8EEESF_EEENS5_IJSF_SC_EEEEEEEvNS4_8identityENS4_23SM90_TMA_LOAD_MULTICASTES1B_vS1C_EENS_8epilogue10collective18CollectiveEpilogueINS1F_23Sm100TmaWarpSpecializedILi3ELi2ELi32ELb1ELb0EEEJSI_NS5_IJNST_ISF_SC_EES1K_EEESJ_SK_SJ_SK_NS1F_6fusion15FusionCallbacksIS1J_NS1M_17LinearCombinationISJ_fSJ_fLNS_15FloatRoundStyleE2EEESI_S1L_JEEENS4_5SM1004TMEM4LOAD26SM100_TMEM_LOAD_16dp256b8xES11_S1B_NS4_17SM75_U32x4_LDSM_NENS4_14SM90_TMA_STOREES1B_NS4_17SM90_U32x4_STSM_NENS4_39AutoVectorizingCopyWithAssumedAlignmentILi128EEEEEEvvEEEEvNT_6ParamsE:
        .type           _ZN7cutlass13device_kernelINS_4gemm6kernel13GemmUniversalIN4cute5tupleIJiiiiEEENS1_10collective13CollectiveMmaINS1_35MainloopSm100TmaUmmaWarpSpecializedILi3ELi2ELi4ENS5_IJNS4_1CILi2EEENSA_ILi1EEESC_EEEEENS5_IJNSA_ILi64EEENSA_ILi192EEENSA_ILi128EEEEEENS_6half_tENS5_IJlSC_lEEESJ_SK_NS4_8TiledMMAINS4_8MMA_AtomIJNS4_20SM100_MMA_F16BF16_SSISJ_SJ_fLi64ELi192ELNS4_4UMMA5MajorE0ELSP_0ELNSO_7ScaleInE0ELSQ_0EEEEEENS4_6LayoutINS5_IJSC_SC_SC_EEENS5_IJNSA_ILi0EEESV_SV_EEEEENS5_IJNS4_10UnderscoreESY_SY_EEEEENS4_13SM90_TMA_LOADENS4_14ComposedLayoutINS4_7SwizzleILi3ELi4ELi3EEENS4_18smem_ptr_flag_bitsILi16EEENST_INS5_IJNSA_ILi8EEESF_EEENS5_IJSF_SC_EEEEEEEvNS4_8identityENS4_23SM90_TMA_LOAD_MULTICASTES1B_vS1C_EENS_8epilogue10collective18CollectiveEpilogueINS1F_23Sm100TmaWarpSpecializedILi3ELi2ELi32ELb1ELb0EEEJSI_NS5_IJNST_ISF_SC_EES1K_EEESJ_SK_SJ_SK_NS1F_6fusion15FusionCallbacksIS1J_NS1M_17LinearCombinationISJ_fSJ_fLNS_15FloatRoundStyleE2EEESI_S1L_JEEENS4_5SM1004TMEM4LOAD26SM100_TMEM_LOAD_16dp256b8xES11_S1B_NS4_17SM75_U32x4_LDSM_NENS4_14SM90_TMA_STOREES1B_NS4_17SM90_U32x4_STSM_NENS4_39AutoVectorizingCopyWithAssumedAlignmentILi128EEEEEEvvEEEEvNT_6ParamsE,@function
        .size           _ZN7cutlass13device_kernelINS_4gemm6kernel13GemmUniversalIN4cute5tupleIJiiiiEEENS1_10collective13CollectiveMmaINS1_35MainloopSm100TmaUmmaWarpSpecializedILi3ELi2ELi4ENS5_IJNS4_1CILi2EEENSA_ILi1EEESC_EEEEENS5_IJNSA_ILi64EEENSA_ILi192EEENSA_ILi128EEEEEENS_6half_tENS5_IJlSC_lEEESJ_SK_NS4_8TiledMMAINS4_8MMA_AtomIJNS4_20SM100_MMA_F16BF16_SSISJ_SJ_fLi64ELi192ELNS4_4UMMA5MajorE0ELSP_0ELNSO_7ScaleInE0ELSQ_0EEEEEENS4_6LayoutINS5_IJSC_SC_SC_EEENS5_IJNSA_ILi0EEESV_SV_EEEEENS5_IJNS4_10UnderscoreESY_SY_EEEEENS4_13SM90_TMA_LOADENS4_14ComposedLayoutINS4_7SwizzleILi3ELi4ELi3EEENS4_18smem_ptr_flag_bitsILi16EEENST_INS5_IJNSA_ILi8EEESF_EEENS5_IJSF_SC_EEEEEEEvNS4_8identityENS4_23SM90_TMA_LOAD_MULTICASTES1B_vS1C_EENS_8epilogue10collective18CollectiveEpilogueINS1F_23Sm100TmaWarpSpecializedILi3ELi2ELi32ELb1ELb0EEEJSI_NS5_IJNST_ISF_SC_EES1K_EEESJ_SK_SJ_SK_NS1F_6fusion15FusionCallbacksIS1J_NS1M_17LinearCombinationISJ_fSJ_fLNS_15FloatRoundStyleE2EEESI_S1L_JEEENS4_5SM1004TMEM4LOAD26SM100_TMEM_LOAD_16dp256b8xES11_S1B_NS4_17SM75_U32x4_LDSM_NENS4_14SM90_TMA_STOREES1B_NS4_17SM90_U32x4_STSM_NENS4_39AutoVectorizingCopyWithAssumedAlignmentILi128EEEEEEvvEEEEvNT_6ParamsE,(.L_x_167 - _ZN7cutlass13device_kernelINS_4gemm6kernel13GemmUniversalIN4cute5tupleIJiiiiEEENS1_10collective13CollectiveMmaINS1_35MainloopSm100TmaUmmaWarpSpecializedILi3ELi2ELi4ENS5_IJNS4_1CILi2EEENSA_ILi1EEESC_EEEEENS5_IJNSA_ILi64EEENSA_ILi192EEENSA_ILi128EEEEEENS_6half_tENS5_IJlSC_lEEESJ_SK_NS4_8TiledMMAINS4_8MMA_AtomIJNS4_20SM100_MMA_F16BF16_SSISJ_SJ_fLi64ELi192ELNS4_4UMMA5MajorE0ELSP_0ELNSO_7ScaleInE0ELSQ_0EEEEEENS4_6LayoutINS5_IJSC_SC_SC_EEENS5_IJNSA_ILi0EEESV_SV_EEEEENS5_IJNS4_10UnderscoreESY_SY_EEEEENS4_13SM90_TMA_LOADENS4_14ComposedLayoutINS4_7SwizzleILi3ELi4ELi3EEENS4_18smem_ptr_flag_bitsILi16EEENST_INS5_IJNSA_ILi8EEESF_EEENS5_IJSF_SC_EEEEEEEvNS4_8identityENS4_23SM90_TMA_LOAD_MULTICASTES1B_vS1C_EENS_8epilogue10collective18CollectiveEpilogueINS1F_23Sm100TmaWarpSpecializedILi3ELi2ELi32ELb1ELb0EEEJSI_NS5_IJNST_ISF_SC_EES1K_EEESJ_SK_SJ_SK_NS1F_6fusion15FusionCallbacksIS1J_NS1M_17LinearCombinationISJ_fSJ_fLNS_15FloatRoundStyleE2EEESI_S1L_JEEENS4_5SM1004TMEM4LOAD26SM100_TMEM_LOAD_16dp256b8xES11_S1B_NS4_17SM75_U32x4_LDSM_NENS4_14SM90_TMA_STOREES1B_NS4_17SM90_U32x4_STSM_NENS4_39AutoVectorizingCopyWithAssumedAlignmentILi128EEEEEEvvEEEEvNT_6ParamsE)
        .other          _ZN7cutlass13device_kernelINS_4gemm6kernel13GemmUniversalIN4cute5tupleIJiiiiEEENS1_10collective13CollectiveMmaINS1_35MainloopSm100TmaUmmaWarpSpecializedILi3ELi2ELi4ENS5_IJNS4_1CILi2EEENSA_ILi1EEESC_EEEEENS5_IJNSA_ILi64EEENSA_ILi192EEENSA_ILi128EEEEEENS_6half_tENS5_IJlSC_lEEESJ_SK_NS4_8TiledMMAINS4_8MMA_AtomIJNS4_20SM100_MMA_F16BF16_SSISJ_SJ_fLi64ELi192ELNS4_4UMMA5MajorE0ELSP_0ELNSO_7ScaleInE0ELSQ_0EEEEEENS4_6LayoutINS5_IJSC_SC_SC_EEENS5_IJNSA_ILi0EEESV_SV_EEEEENS5_IJNS4_10UnderscoreESY_SY_EEEEENS4_13SM90_TMA_LOADENS4_14ComposedLayoutINS4_7SwizzleILi3ELi4ELi3EEENS4_18smem_ptr_flag_bitsILi16EEENST_INS5_IJNSA_ILi8EEESF_EEENS5_IJSF_SC_EEEEEEEvNS4_8identityENS4_23SM90_TMA_LOAD_MULTICASTES1B_vS1C_EENS_8epilogue10collective18CollectiveEpilogueINS1F_23Sm100TmaWarpSpecializedILi3ELi2ELi32ELb1ELb0EEEJSI_NS5_IJNST_ISF_SC_EES1K_EEESJ_SK_SJ_SK_NS1F_6fusion15FusionCallbacksIS1J_NS1M_17LinearCombinationISJ_fSJ_fLNS_15FloatRoundStyleE2EEESI_S1L_JEEENS4_5SM1004TMEM4LOAD26SM100_TMEM_LOAD_16dp256b8xES11_S1B_NS4_17SM75_U32x4_LDSM_NENS4_14SM90_TMA_STOREES1B_NS4_17SM90_U32x4_STSM_NENS4_39AutoVectorizingCopyWithAssumedAlignmentILi128EEEEEEvvEEEEvNT_6ParamsE,@"STO_CUDA_ENTRY STV_DEFAULT"
_ZN7cutlass13device_kernelINS_4gemm6kernel13GemmUniversalIN4cute5tupleIJiiiiEEENS1_10collective13CollectiveMmaINS1_35MainloopSm100TmaUmmaWarpSpecializedILi3ELi2ELi4ENS5_IJNS4_1CILi2EEENSA_ILi1EEESC_EEEEENS5_IJNSA_ILi64EEENSA_ILi192EEENSA_ILi128EEEEEENS_6half_tENS5_IJlSC_lEEESJ_SK_NS4_8TiledMMAINS4_8MMA_AtomIJNS4_20SM100_MMA_F16BF16_SSISJ_SJ_fLi64ELi192ELNS4_4UMMA5MajorE0ELSP_0ELNSO_7ScaleInE0ELSQ_0EEEEEENS4_6LayoutINS5_IJSC_SC_SC_EEENS5_IJNSA_ILi0EEESV_SV_EEEEENS5_IJNS4_10UnderscoreESY_SY_EEEEENS4_13SM90_TMA_LOADENS4_14ComposedLayoutINS4_7SwizzleILi3ELi4ELi3EEENS4_18smem_ptr_flag_bitsILi16EEENST_INS5_IJNSA_ILi8EEESF_EEENS5_IJSF_SC_EEEEEEEvNS4_8identityENS4_23SM90_TMA_LOAD_MULTICASTES1B_vS1C_EENS_8epilogue10collective18CollectiveEpilogueINS1F_23Sm100TmaWarpSpecializedILi3ELi2ELi32ELb1ELb0EEEJSI_NS5_IJNST_ISF_SC_EES1K_EEESJ_SK_SJ_SK_NS1F_6fusion15FusionCallbacksIS1J_NS1M_17LinearCombinationISJ_fSJ_fLNS_15FloatRoundStyleE2EEESI_S1L_JEEENS4_5SM1004TMEM4LOAD26SM100_TMEM_LOAD_16dp256b8xES11_S1B_NS4_17SM75_U32x4_LDSM_NENS4_14SM90_TMA_STOREES1B_NS4_17SM90_U32x4_STSM_NENS4_39AutoVectorizingCopyWithAssumedAlignmentILi128EEEEEEvvEEEEvNT_6ParamsE:
[----:B------:R-:W1:Y:S01]  /*0000*/  LDC R1, c[0x0][0x37c] ;  /* 0x0000df00ff017b82 */ /* 0x000e620000000800 */
[----:B------:R-:W2:Y:S01]  /*0010*/  S2R R91, SR_TID.X ;  /* 0x00000000005b7919 */ /* 0x000ea20000002100 */
[----:B------:R-:W3:Y:S01]  /*0020*/  LDCU.64 UR8, c[0x0][0x890] ;  /* 0x00011200ff0877ac */ /* 0x000ee20008000a00 */
[----:B------:R-:W-:Y:S02]  /*0030*/  PRMT R78, RZ, 0x7610, R78 ;  /* 0x00007610ff4e7816 */ /* 0x000fe4000000004e */
[----:B------:R-:W-:Y:S01]  /*0040*/  ELECT P3, URZ, PT ;  /* 0x0000000000ff782f */ /* 0x000fe20003860000 */
[----:B---3--:R-:W-:-:S04]  /*0050*/  UISETP.NE.U32.AND UP0, UPT, UR8, URZ, UPT ;  /* 0x000000ff0800728c */ /* 0x008fc8000bf05070 */
[----:B------:R-:W-:Y:S01]  /*0060*/  UISETP.NE.AND.EX UP0, UPT, UR9, URZ, UPT, UP0 ;  /* 0x000000ff0900728c */ /* 0x000fe2000bf05300 */
[----:B--2---:R-:W-:-:S05]  /*0070*/  SHF.R.U32.HI R79, RZ, 0x5, R91 ;  /* 0x00000005ff4f7819 */ /* 0x004fca000001165b */
[----:B------:R-:W2:Y:S02]  /*0080*/  SHFL.IDX PT, R0, R79, RZ, 0x1f ;  /* 0x00001fff4f007589 */ /* 0x000ea400000e0000 */
[----:B--2---:R-:W-:Y:S01]  /*0090*/  R2UR UR18, R0 ;  /* 0x00000000001272ca */ /* 0x004fe200000e0000 */
[----:B-1----:R-:W-:-:S14]  /*00a0*/  BRA.U UP0, `(.L_x_0) ;  /* 0x0000000100307547 */ /* 0x002fdc000b800000 */
[----:B------:R-:W1:Y:S02]  /*00b0*/  LDCU.64 UR4, c[0x0][0x888] ;  /* 0x00011100ff0477ac */ /* 0x000e640008000a00 */
[----:B-1----:R-:W-:-:S04]  /*00c0*/  UISETP.NE.U32.AND UP0, UPT, UR4, URZ, UPT ;  /* 0x000000ff0400728c */ /* 0x002fc8000bf05070 */
[----:B------:R-:W-:-:S09]  /*00d0*/  UISETP.NE.AND.EX UP0, UPT, UR5, URZ, UPT, UP0 ;  /* 0x000000ff0500728c */ /* 0x000fd2000bf05300 */
[----:B------:R-:W-:Y:S05]  /*00e0*/  BRA.U !UP0, `(.L_x_1) ;  /* 0x0000000108147547 */ /* 0x000fea000b800000 */
[----:B------:R-:W1:Y:S01]  /*00f0*/  LDC.64 R2, c[0x0][0x888] ;  /* 0x00022200ff027b82 */ /* 0x000e620000000a00 */
[----:B------:R-:W1:Y:S02]  /*0100*/  LDCU.64 UR4, c[0x0][0x358] ;  /* 0x00006b00ff0477ac */ /* 0x000e640008000a00 */
[----:B-1----:R1:W5:Y:S01]  /*0110*/  LDG.E R39, desc[UR4][R2.64] ;  /* 0x0000000402277981 */ /* 0x002362000c1e1900 */
[----:B------:R-:W-:Y:S01]  /*0120*/  HFMA2 R78, -RZ, RZ, 0, 5.9604644775390625e-08 ;  /* 0x00000001ff4e7431 */ /* 0x000fe200000001ff */
[----:B------:R-:W-:Y:S05]  /*0130*/  BRA `(.L_x_0) ;  /* 0x00000000000c7947 */ /* 0x000fea0003800000 */
.L_x_1:
[----:B------:R-:W1:Y:S01]  /*0140*/  LDCU UR4, c[0x0][0x880] ;  /* 0x00011000ff0477ac */ /* 0x000e620008000800 */
[----:B------:R-:W-:Y:S01]  /*0150*/  HFMA2 R78, -RZ, RZ, 0, 5.9604644775390625e-08 ;  /* 0x00000001ff4e7431 */ /* 0x000fe200000001ff */
[----:B-1----:R-:W-:-:S07]  /*0160*/  MOV R39, UR4 ;  /* 0x0000000400277c02 */ /* 0x002fce0008000f00 */
.L_x_0:
[----:B------:R-:W2:Y:S02]  /*0170*/  LDCU.64 UR4, c[0x0][0x8b0] ;  /* 0x00011600ff0477ac */ /* 0x000ea40008000a00 */
[----:B--2---:R-:W-:-:S04]  /*0180*/  UISETP.NE.U32.AND UP0, UPT, UR4, URZ, UPT ;  /* 0x000000ff0400728c */ /* 0x004fc8000bf05070 */
[----:B------:R-:W-:-:S09]  /*0190*/  UISETP.NE.AND.EX UP0, UPT, UR5, URZ, UPT, UP0 ;  /* 0x000000ff0500728c */ /* 0x000fd2000bf05300 */
[----:B------:R-:W-:Y:S05]  /*01a0*/  BRA.U UP0, `(.L_x_2) ;  /* 0x0000000100287547 */ /* 0x000fea000b800000 */
[----:B------:R-:W2:Y:S02]  /*01b0*/  LDCU.64 UR4, c[0x0][0x8a8] ;  /* 0x00011500ff0477ac */ /* 0x000ea40008000a00 */
[----:B--2---:R-:W-:-:S04]  /*01c0*/  UISETP.NE.U32.AND UP0, UPT, UR4, URZ, UPT ;  /* 0x000000ff0400728c */ /* 0x004fc8000bf05070 */
[----:B------:R-:W-:-:S09]  /*01d0*/  UISETP.NE.AND.EX UP0, UPT, UR5, URZ, UPT, UP0 ;  /* 0x000000ff0500728c */ /* 0x000fd2000bf05300 */
[----:B------:R-:W-:Y:S05]  /*01e0*/  BRA.U !UP0, `(.L_x_3) ;  /* 0x0000000108107547 */ /* 0x000fea000b800000 */
[----:B-1----:R-:W1:Y:S01]  /*01f0*/  LDC.64 R2, c[0x0][0x8a8] ;  /* 0x00022a00ff027b82 */ /* 0x002e620000000a00 */
[----:B------:R-:W1:Y:S02]  /*0200*/  LDCU.64 UR4, c[0x0][0x358] ;  /* 0x00006b00ff0477ac */ /* 0x000e640008000a00 */
[----:B-1----:R2:W5:Y:S01]  /*0210*/  LDG.E R37, desc[UR4][R2.64] ;  /* 0x0000000402257981 */ /* 0x002562000c1e1900 */
[----:B------:R-:W-:Y:S05]  /*0220*/  BRA `(.L_x_2) ;  /* 0x0000000000087947 */ /* 0x000fea0003800000 */
.L_x_3:
[----:B------:R-:W2:Y:S02]  /*0230*/  LDCU UR4, c[0x0][0x8a0] ;  /* 0x00011400ff0477ac */ /* 0x000ea40008000800 */
[----:B--2---:R-:W-:Y:S02]  /*0240*/  MOV R37, UR4 ;  /* 0x0000000400257c02 */ /* 0x004fe40008000f00 */
.L_x_2:
[----:B------:R-:W-:Y:S01]  /*0250*/  IMAD.U32 R0, RZ, RZ, UR18 ;  /* 0x00000012ff007e24 */ /* 0x000fe2000f8e00ff */
[----:B------:R-:W-:Y:S04]  /*0260*/  BSSY.RECONVERGENT B0, `(.L_x_4) ;  /* 0x000000c000007945 */ /* 0x000fe80003800200 */
[C---:B------:R-:W-:Y:S02]  /*0270*/  ISETP.NE.OR P1, PT, R0.reuse, 0x1, !P3 ;  /* 0x000000010000780c */ /* 0x040fe40005f25670 */
[----:B------:R-:W-:-:S11]  /*0280*/  ISETP.NE.OR P0, PT, R0, 0x3, !P3 ;  /* 0x000000030000780c */ /* 0x000fd60005f05670 */
[----:B------:R-:W-:Y:S05]  /*0290*/  @P1 BRA `(.L_x_5) ;  /* 0x0000000000201947 */ /* 0x000fea0003800000 */
[----:B------:R-:W3:Y:S02]  /*02a0*/  LDCU.64 UR4, c[0x0][0x348] ;  /* 0x00006900ff0477ac */ /* 0x000ee40008000a00 */
[----:B---3--:R-:W-:Y:S02]  /*02b0*/  UIADD3 UR6, UP1, UPT, UR4, 0x80, URZ ;  /* 0x0000008004067890 */ /* 0x008fe4000ff3e0ff */
[----:B------:R-:W-:Y:S02]  /*02c0*/  UIADD3 UR4, UP0, UPT, UR4, 0x180, URZ ;  /* 0x0000018004047890 */ /* 0x000fe4000ff1e0ff */
[----:B------:R-:W-:Y:S02]  /*02d0*/  UIADD3.X UR7, UPT, UPT, URZ, UR5, URZ, UP1, !UPT ;  /* 0x00000005ff077290 */ /* 0x000fe40008ffe4ff */
[----:B------:R-:W-:-:S07]  /*02e0*/  UIADD3.X UR5, UPT, UPT, URZ, UR5, URZ, UP0, !UPT ;  /* 0x00000005ff057290 */ /* 0x000fce00087fe4ff */
[----:B------:R3:W-:Y:S02]  /*02f0*/  UTMACCTL.PF [UR6] ;  /* 0x00000000060079b9 */ /* 0x0007e40008040000 */
[----:B------:R3:W-:Y:S02]  /*0300*/  UTMACCTL.PF [UR4] ;  /* 0x00000000040079b9 */ /* 0x0007e40008040000 */
[----:B---3--:R-:W-:Y:S01]  /*0310*/  NOP ;  /* 0x0000000000007918 */ /* 0x008fe20000000000 */
.L_x_5:
[----:B------:R-:W-:Y:S05]  /*0320*/  BSYNC.RECONVERGENT B0 ;  /* 0x0000000000007941 */ /* 0x000fea0003800200 */
.L_x_4:
[----:B------:R-:W-:Y:S04]  /*0330*/  BSSY.RECONVERGENT B0, `(.L_x_6) ;  /* 0x000000a000007945 */ /* 0x000fe80003800200 */
        /* <DEDUP_REMOVED lines=9> */
.L_x_7:
[----:B------:R-:W-:Y:S05]  /*03d0*/  BSYNC.RECONVERGENT B0 ;  /* 0x0000000000007941 */ /* 0x000fea0003800200 */
.L_x_6:
[----:B------:R-:W3:Y:S01]  /*03e0*/  LDCU.64 UR4, c[0x0][0x888] ;  /* 0x00011100ff0477ac */ /* 0x000ee20008000a00 */
[----:B------:R-:W-:Y:S02]  /*03f0*/  UISETP.EQ.U32.AND UP2, UPT, UR8, URZ, UPT ;  /* 0x000000ff0800728c */ /* 0x000fe4000bf42070 */
[----:B------:R-:W-:Y:S02]  /*0400*/  UPLOP3.LUT UP3, UPT, UPT, UPT, UPT, 0x80, 0x8 ;  /* 0x000000000008789c */ /* 0x000fe40003f6f070 */
[----:B---3--:R-:W-:-:S04]  /*0410*/  UISETP.NE.U32.AND UP0, UPT, UR4, URZ, UPT ;  /* 0x000000ff0400728c */ /* 0x008fc8000bf05070 */
[----:B------:R-:W-:-:S04]  /*0420*/  UISETP.NE.AND.EX UP1, UPT, UR5, URZ, UPT, UP0 ;  /* 0x000000ff0500728c */ /* 0x000fc8000bf25300 */
[----:B------:R-:W-:-:S04]  /*0430*/  UISETP.EQ.OR.EX UP4, UPT, UR9, URZ, !UP1, UP2 ;  /* 0x000000ff0900728c */ /* 0x000fc8000cf82720 */
[----:B------:R-:W-:-:S06]  /*0440*/  UP2UR UR4, UPR, URZ, 0x10 ;  /* 0x00000010ff047883 */ /* 0x000fcc0008000000 */
[----:B------:R-:W-:Y:S01]  /*0450*/  MOV R82, UR4 ;  /* 0x0000000400527c02 */ /* 0x000fe20008000f00 */
[----:B------:R-:W-:Y:S06]  /*0460*/  BRA.U !UP4, `(.L_x_8) ;  /* 0x000000010c207547 */ /* 0x000fec000b800000 */
[----:B------:R-:W-:Y:S01]  /*0470*/  UISETP.NE.U32.AND UP2, UPT, UR8, URZ, UPT ;  /* 0x000000ff0800728c */ /* 0x000fe2000bf45070 */
[----:B-----5:R-:W-:Y:S01]  /*0480*/  FSETP.NEU.AND P0, PT, R39, RZ, PT ;  /* 0x000000ff2700720b */ /* 0x020fe20003f0d000 */
[----:B------:R-:W-:Y:S02]  /*0490*/  USEL UR4, URZ, 0xffffffff, UP1 ;  /* 0xffffffffff047887 */ /* 0x000fe40008800000 */
[----:B------:R-:W-:-:S10]  /*04a0*/  UISETP.NE.AND.EX UP2, UPT, UR9, URZ, UPT, UP2 ;  /* 0x000000ff0900728c */ /* 0x000fd4000bf45320 */
[----:B------:R-:W-:Y:S01]  /*04b0*/  VOTEU.ANY UP0, P0 ;  /* 0x0000000000ff7886 */ /* 0x000fe20000000100 */
[----:B------:R-:W-:-:S04]  /*04c0*/  @!UP2 USEL UR4, URZ, 0xffffffff, UP0 ;  /* 0xffffffffff04a887 */ /* 0x000fc80008000000 */
[----:B------:R-:W-:-:S04]  /*04d0*/  ULOP3.LUT UR4, UR4, 0x1, URZ, 0xc0, !UPT ;  /* 0x0000000104047892 */ /* 0x000fc8000f8ec0ff */
[----:B------:R-:W-:-:S11]  /*04e0*/  UISETP.NE.U32.AND UP3, UPT, UR4, 0x1, UPT ;  /* 0x000000010400788c */ /* 0x000fd6000bf65070 */
.L_x_8:
[----:B-12---:R-:W1:Y:S01]  /*04f0*/  SHFL.IDX PT, R2, R79, RZ, 0x1f ;  /* 0x00001fff4f027589 */ /* 0x006e6200000e0000 */
[----:B------:R-:W-:Y:S01]  /*0500*/  UISETP.NE.AND UP6, UPT, UR18, 0x2, UPT ;  /* 0x000000021200788c */ /* 0x000fe2000bfc5270 */
[----:B-1----:R-:W-:-:S13]  /*0510*/  ISETP.NE.AND P0, PT, R2, RZ, PT ;  /* 0x000000ff0200720c */ /* 0x002fda0003f05270 */
[----:B------:R-:W-:Y:S05]  /*0520*/  @P0 BRA `(.L_x_9) ;  /* 0x0000000000500947 */ /* 0x000fea0003800000 */
[----:B------:R-:W1:Y:S01]  /*0530*/  S2UR UR4, SR_CgaCtaId ;  /* 0x00000000000479c3 */ /* 0x000e620000008800 */
[----:B------:R-:W-:Y:S01]  /*0540*/  UMOV UR5, 0x400 ;  /* 0x0000040000057882 */ /* 0x000fe20000000000 */
[----:B------:R-:W-:Y:S01]  /*0550*/  UMOV UR8, 0x1 ;  /* 0x0000000100087882 */ /* 0x000fe20000000000 */
[----:B------:R-:W-:Y:S01]  /*0560*/  UMOV UR6, 0x2 ;  /* 0x0000000200067882 */ /* 0x000fe20000000000 */
[----:B------:R-:W-:-:S04]  /*0570*/  UIADD3 UR8, UPT, UPT, -UR8, 0x100000, URZ ;  /* 0x0010000008087890 */ /* 0x000fc8000fffe1ff */
[----:B------:R-:W-:Y:S02]  /*0580*/  USHF.L.U32 UR9, UR8, 0xb, URZ ;  /* 0x0000000b08097899 */ /* 0x000fe400080006ff */
[----:B------:R-:W-:Y:S02]  /*0590*/  USHF.L.U32 UR8, UR8, 0x1, URZ ;  /* 0x0000000108087899 */ /* 0x000fe400080006ff */
[----:B------:R-:W-:-:S04]  /*05a0*/  UIADD3 UR6, UPT, UPT, -UR6, 0x100000, URZ ;  /* 0x0010000006067890 */ /* 0x000fc8000fffe1ff */
[----:B------:R-:W-:Y:S02]  /*05b0*/  USHF.L.U32 UR7, UR6, 0xb, URZ ;  /* 0x0000000b06077899 */ /* 0x000fe400080006ff */
[----:B------:R-:W-:Y:S01]  /*05c0*/  USHF.L.U32 UR6, UR6, 0x1, URZ ;  /* 0x0000000106067899 */ /* 0x000fe200080006ff */
[----:B------:R-:W-:Y:S01]  /*05d0*/  ELECT P0, URZ, PT ;  /* 0x0000000000ff782f */ /* 0x000fe20003800000 */
[----:B-1----:R-:W-:Y:S01]  /*05e0*/  ULEA UR4, UR4, UR5, 0x18 ;  /* 0x0000000504047291 */ /* 0x002fe2000f8ec0ff */
[----:B------:R-:W1:Y:S11]  /*05f0*/  FENCE.VIEW.ASYNC.S ;  /* 0x00000000000073c6 */ /* 0x000e760000000000 */
[----:B-1----:R1:W2:Y:S01]  /*0600*/  SYNCS.EXCH.64 URZ, [UR4], UR8 ;  /* 0x0000000804ff75b2 */ /* 0x0022a20008000100 */
[----:B------:R1:W3:Y:S01]  /*0610*/  SYNCS.EXCH.64 URZ, [UR4+0x18], UR6 ;  /* 0x0000180604ff75b2 */ /* 0x0002e20008000100 */
[----:B------:R1:W4:Y:S01]  /*0620*/  SYNCS.EXCH.64 URZ, [UR4+0x8], UR8 ;  /* 0x0000080804ff75b2 */ /* 0x0003220008000100 */
[----:B------:R1:W1:Y:S01]  /*0630*/  SYNCS.EXCH.64 URZ, [UR4+0x20], UR6 ;  /* 0x0000200604ff75b2 */ /* 0x0002620008000100 */
[----:B------:R1:W1:Y:S01]  /*0640*/  SYNCS.EXCH.64 URZ, [UR4+0x10], UR8 ;  /* 0x0000100804ff75b2 */ /* 0x0002620008000100 */
[----:B------:R1:W1:Y:S01]  /*0650*/  SYNCS.EXCH.64 URZ, [UR4+0x28], UR6 ;  /* 0x0000280604ff75b2 */ /* 0x0002620008000100 */
[----:B------:R-:W-:Y:S01]  /*0660*/  NOP ;  /* 0x0000000000007918 */ /* 0x000fe20000000000 */
.L_x_9:
[----:B------:R-:W2:Y:S01]  /*0670*/  SHFL.IDX PT, R2, R79, RZ, 0x1f ;  /* 0x00001fff4f027589 */ /* 0x000ea200000e0000 */
[----:B------:R-:W-:Y:S01]  /*0680*/  NOP ;  /* 0x0000000000007918 */ /* 0x000fe20000000000 */
[----:B--2---:R-:W-:-:S13]  /*0690*/  ISETP.NE.AND P0, PT, R2, 0x1, PT ;  /* 0x000000010200780c */ /* 0x004fda0003f05270 */
[----:B------:R-:W-:Y:S05]  /*06a0*/  @P0 BRA `(.L_x_10) ;  /* 0x0000000000500947 */ /* 0x000fea0003800000 */
[----:B-1----:R-:W1:Y:S01]  /*06b0*/  S2UR UR4, SR_CgaCtaId ;  /* 0x00000000000479c3 */ /* 0x002e620000008800 */
        /* <DEDUP_REMOVED lines=12> */
[----:B-1----:R2:W1:Y:S01]  /*0780*/  SYNCS.EXCH.64 URZ, [UR4+0x30], UR8 ;  /* 0x0000300804ff75b2 */ /* 0x0024620008000100 */
[----:B------:R2:W1:Y:S01]  /*0790*/  SYNCS.EXCH.64 URZ, [UR4+0x48], UR6 ;  /* 0x0000480604ff75b2 */ /* 0x0004620008000100 */
[----:B------:R2:W1:Y:S01]  /*07a0*/  SYNCS.EXCH.64 URZ, [UR4+0x38], UR8 ;  /* 0x0000380804ff75b2 */ /* 0x0004620008000100 */
[----:B------:R2:W1:Y:S01]  /*07b0*/  SYNCS.EXCH.64 URZ, [UR4+0x50], UR6 ;  /* 0x0000500604ff75b2 */ /* 0x0004620008000100 */
[----:B------:R2:W1:Y:S01]  /*07c0*/  SYNCS.EXCH.64 URZ, [UR4+0x40], UR8 ;  /* 0x0000400804ff75b2 */ /* 0x0004620008000100 */
[----:B------:R2:W1:Y:S02]  /*07d0*/  SYNCS.EXCH.64 URZ, [UR4+0x58], UR6 ;  /* 0x0000580604ff75b2 */ /* 0x0004640008000100 */
[----:B--2---:R-:W-:Y:S01]  /*07e0*/  NOP ;  /* 0x0000000000007918 */ /* 0x004fe20000000000 */
.L_x_10:
[----:B------:R-:W2:Y:S01]  /*07f0*/  SHFL.IDX PT, R2, R79, RZ, 0x1f ;  /* 0x00001fff4f027589 */ /* 0x000ea200000e0000 */
[----:B------:R-:W-:Y:S01]  /*0800*/  NOP ;  /* 0x0000000000007918 */ /* 0x000fe20000000000 */
[----:B--2---:R-:W-:-:S13]  /*0810*/  ISETP.NE.AND P0, PT, R2, 0x3, PT ;  /* 0x000000030200780c */ /* 0x004fda0003f05270 */
[----:B------:R-:W-:Y:S05]  /*0820*/  @P0 BRA `(.L_x_11) ;  /* 0x0000000000300947 */ /* 0x000fea0003800000 */
[----:B-1----:R-:W1:Y:S01]  /*0830*/  S2UR UR4, SR_CgaCtaId ;  /* 0x00000000000479c3 */ /* 0x002e620000008800 */
[----:B------:R-:W-:Y:S01]  /*0840*/  UMOV UR6, 0x400 ;  /* 0x0000040000067882 */ /* 0x000fe20000000000 */
[----:B------:R-:W-:Y:S01]  /*0850*/  UMOV UR5, 0x20 ;  /* 0x0000002000057882 */ /* 0x000fe20000000000 */
[----:B------:R-:W-:Y:S01]  /*0860*/  ELECT P0, URZ, PT ;  /* 0x0000000000ff782f */ /* 0x000fe20003800000 */
[----:B-1----:R-:W-:Y:S02]  /*0870*/  ULEA UR6, UR4, UR6, 0x18 ;  /* 0x0000000604067291 */ /* 0x002fe4000f8ec0ff */
[----:B------:R-:W-:-:S04]  /*0880*/  UIADD3 UR4, UPT, UPT, -UR5, 0x100000, URZ ;  /* 0x0010000005047890 */ /* 0x000fc8000fffe1ff */
[----:B------:R-:W-:Y:S02]  /*0890*/  USHF.L.U32 UR5, UR4, 0xb, URZ ;  /* 0x0000000b04057899 */ /* 0x000fe400080006ff */
[----:B------:R-:W-:Y:S01]  /*08a0*/  USHF.L.U32 UR4, UR4, 0x1, URZ ;  /* 0x0000000104047899 */ /* 0x000fe200080006ff */
[----:B------:R-:W1:Y:S11]  /*08b0*/  FENCE.VIEW.ASYNC.S ;  /* 0x00000000000073c6 */ /* 0x000e760000000000 */
[----:B-1----:R2:W1:Y:S01]  /*08c0*/  SYNCS.EXCH.64 URZ, [UR6+0x60], UR4 ;  /* 0x0000600406ff75b2 */ /* 0x0024620008000100 */
[----:B------:R2:W1:Y:S02]  /*08d0*/  SYNCS.EXCH.64 URZ, [UR6+0x68], UR4 ;  /* 0x0000680406ff75b2 */ /* 0x0004640008000100 */
[----:B--2---:R-:W-:Y:S01]  /*08e0*/  NOP ;  /* 0x0000000000007918 */ /* 0x004fe20000000000 */
.L_x_11:
[----:B------:R-:W2:Y:S01]  /*08f0*/  SHFL.IDX PT, R2, R79, RZ, 0x1f ;  /* 0x00001fff4f027589 */ /* 0x000ea200000e0000 */
[----:B------:R-:W-:Y:S01]  /*0900*/  NOP ;  /* 0x0000000000007918 */ /* 0x000fe20000000000 */
[----:B--2---:R-:W-:-:S13]  /*0910*/  ISETP.NE.AND P0, PT, R2, 0x4, PT ;  /* 0x000000040200780c */ /* 0x004fda0003f05270 */
[----:B------:R-:W-:Y:S05]  /*0920*/  @P0 BRA `(.L_x_12) ;  /* 0x00000000004c0947 */ /* 0x000fea0003800000 */
[----:B-1----:R-:W1:Y:S01]  /*0930*/  S2UR UR6, SR_CgaCtaId ;  /* 0x00000000000679c3 */ /* 0x002e620000008800 */
[----:B------:R-:W-:Y:S01]  /*0940*/  UMOV UR4, 0x1e0 ;  /* 0x000001e000047882 */ /* 0x000fe20000000000 */
[----:B------:R-:W-:Y:S01]  /*0950*/  UMOV UR5, 0x400 ;  /* 0x0000040000057882 */ /* 0x000fe20000000000 */
[----:B------:R-:W-:Y:S01]  /*0960*/  USEL UR4, UR4, 0x1a0, UP3 ;  /* 0x000001a004047887 */ /* 0x000fe20009800000 */
[----:B------:R-:W-:Y:S01]  /*0970*/  UMOV UR8, 0x1 ;  /* 0x0000000100087882 */ /* 0x000fe20000000000 */
[----:B------:R-:W-:Y:S01]  /*0980*/  ELECT P0, URZ, PT ;  /* 0x0000000000ff782f */ /* 0x000fe20003800000 */
[----:B------:R-:W-:-:S04]  /*0990*/  UIADD3 UR8, UPT, UPT, -UR8, 0x100000, URZ ;  /* 0x0010000008087890 */ /* 0x000fc8000fffe1ff */
[----:B------:R-:W-:Y:S02]  /*09a0*/  USHF.L.U32 UR9, UR8, 0xb, URZ ;  /* 0x0000000b08097899 */ /* 0x000fe400080006ff */
[----:B------:R-:W-:Y:S02]  /*09b0*/  USHF.L.U32 UR8, UR8, 0x1, URZ ;  /* 0x0000000108087899 */ /* 0x000fe400080006ff */
[----:B-1----:R-:W-:Y:S02]  /*09c0*/  ULEA UR6, UR6, UR5, 0x18 ;  /* 0x0000000506067291 */ /* 0x002fe4000f8ec0ff */
[----:B------:R-:W-:-:S04]  /*09d0*/  UIADD3 UR4, UPT, UPT, -UR4, 0x100000, URZ ;  /* 0x0010000004047890 */ /* 0x000fc8000fffe1ff */
[----:B------:R-:W-:Y:S02]  /*09e0*/  USHF.L.U32 UR5, UR4, 0xb, URZ ;  /* 0x0000000b04057899 */ /* 0x000fe400080006ff */
[----:B------:R-:W-:Y:S01]  /*09f0*/  USHF.L.U32 UR4, UR4, 0x1, URZ ;  /* 0x0000000104047899 */ /* 0x000fe200080006ff */
[----:B------:R-:W1:Y:S03]  /*0a00*/  FENCE.VIEW.ASYNC.S ;  /* 0x00000000000073c6 */ /* 0x000e660000000000 */
[----:B-1----:R2:W1:Y:S08]  /*0a10*/  SYNCS.EXCH.64 URZ, [UR6+0x70], UR8 ;  /* 0x0000700806ff75b2 */ /* 0x0024700008000100 */
[----:B------:R2:W1:Y:S01]  /*0a20*/  SYNCS.EXCH.64 URZ, [UR6+0x80], UR4 ;  /* 0x0000800406ff75b2 */ /* 0x0004620008000100 */
[----:B------:R2:W1:Y:S01]  /*0a30*/  SYNCS.EXCH.64 URZ, [UR6+0x78], UR8 ;  /* 0x0000780806ff75b2 */ /* 0x0004620008000100 */
[----:B------:R2:W1:Y:S02]  /*0a40*/  SYNCS.EXCH.64 URZ, [UR6+0x88], UR4 ;  /* 0x0000880406ff75b2 */ /* 0x0004640008000100 */
[----:B--2---:R-:W-:Y:S01]  /*0a50*/  NOP ;  /* 0x0000000000007918 */ /* 0x004fe20000000000 */
.L_x_12:
        /* <DEDUP_REMOVED lines=22> */
[----:B------:R2:W1:Y:S01]  /*0bc0*/  SYNCS.EXCH.64 URZ, [UR4+0xc0], UR6 ;  /* 0x0000c00604ff75b2 */ /* 0x0004620008000100 */
[----:B------:R2:W1:Y:S01]  /*0bd0*/  SYNCS.EXCH.64 URZ, [UR4+0xa8], UR8 ;  /* 0x0000a80804ff75b2 */ /* 0x0004620008000100 */
[----:B------:R2:W1:Y:S02]  /*0be0*/  SYNCS.EXCH.64 URZ, [UR4+0xc8], UR6 ;  /* 0x0000c80604ff75b2 */ /* 0x0004640008000100 */
[----:B--2---:R-:W-:Y:S01]  /*0bf0*/  NOP ;  /* 0x0000000000007918 */ /* 0x004fe20000000000 */
.L_x_13:
[----:B------:R-:W2:Y:S01]  /*0c00*/  SHFL.IDX PT, R2, R79, RZ, 0x1f ;  /* 0x00001fff4f027589 */ /* 0x000ea200000e0000 */
[----:B------:R-:W1:Y:S01]  /*0c10*/  S2UR UR47, SR_CgaCtaId ;  /* 0x00000000002f79c3 */ /* 0x000e620000008800 */
[----:B------:R-:W-:Y:S01]  /*0c20*/  NOP ;  /* 0x0000000000007918 */ /* 0x000fe20000000000 */
[----:B--2---:R-:W-:-:S13]  /*0c30*/  ISETP.NE.AND P0, PT, R2, 0x3, PT ;  /* 0x000000030200780c */ /* 0x004fda0003f05270 */
[----:B-1----:R-:W-:Y:S05]  /*0c40*/  @P0 BRA `(.L_x_14) ;  /* 0x0000000000340947 */ /* 0x002fea0003800000 */
[----:B------:R-:W-:Y:S01]  /*0c50*/  UMOV UR4, 0x400 ;  /* 0x0000040000047882 */ /* 0x000fe20000000000 */
[----:B------:R-:W-:Y:S01]  /*0c60*/  UMOV UR6, 0x20 ;  /* 0x0000002000067882 */ /* 0x000fe20000000000 */
[----:B------:R-:W-:Y:S02]  /*0c70*/  ULEA UR4, UR47, UR4, 0x18 ;  /* 0x000000042f047291 */ /* 0x000fe4000f8ec0ff */
[----:B------:R-:W-:-:S04]  /*0c80*/  UIADD3 UR6, UPT, UPT, -UR6, 0x100000, URZ ;  /* 0x0010000006067890 */ /* 0x000fc8000fffe1ff */
[----:B------:R-:W-:Y:S02]  /*0c90*/  USHF.L.U32 UR7, UR6, 0xb, URZ ;  /* 0x0000000b06077899 */ /* 0x000fe400080006ff */
[----:B------:R-:W-:Y:S01]  /*0ca0*/  USHF.L.U32 UR6, UR6, 0x1, URZ ;  /* 0x0000000106067899 */ /* 0x000fe200080006ff */
[----:B------:R-:W-:Y:S01]  /*0cb0*/  ELECT P0, URZ, PT ;  /* 0x0000000000ff782f */ /* 0x000fe20003800000 */
[----:B------:R-:W1:Y:S10]  /*0cc0*/  FENCE.VIEW.ASYNC.S ;  /* 0x00000000000073c6 */ /* 0x000e740000000000 */
[----:B-1----:R1:W2:Y:S01]  /*0cd0*/  SYNCS.EXCH.64 URZ, [UR4+0xd0], UR6 ;  /* 0x0000d00604ff75b2 */ /* 0x0022a20008000100 */
[----:B------:R1:W1:Y:S01]  /*0ce0*/  SYNCS.EXCH.64 URZ, [UR4+0xe0], UR6 ;  /* 0x0000e00604ff75b2 */ /* 0x0002620008000100 */
[----:B------:R1:W1:Y:S01]  /*0cf0*/  SYNCS.EXCH.64 URZ, [UR4+0xd8], UR6 ;  /* 0x0000d80604ff75b2 */ /* 0x0002620008000100 */
[----:B------:R1:W1:Y:S01]  /*0d00*/  SYNCS.EXCH.64 URZ, [UR4+0xe8], UR6 ;  /* 0x0000e80604ff75b2 */ /* 0x0002620008000100 */
[----:B------:R-:W-:Y:S01]  /*0d10*/  NOP ;  /* 0x0000000000007918 */ /* 0x000fe20000000000 */
.L_x_14:
[----:B-1----:R-:W1:Y:S01]  /*0d20*/  LDCU UR4, c[0x0][0x36c] ;  /* 0x00006d80ff0477ac */ /* 0x002e620008000800 */
[----:B------:R-:W-:Y:S01]  /*0d30*/  ISETP.NE.OR P3, PT, R0, 0x2, !P3 ;  /* 0x000000020000780c */ /* 0x000fe20005f65670 */
[----:B------:R-:W-:Y:S01]  /*0d40*/  NOP ;  /* 0x0000000000007918 */ /* 0x000fe20000000000 */
[----:B------:R-:W-:Y:S01]  /*0d50*/  LOP3.LUT R0, R91, 0x1f, RZ, 0xc0, !PT ;  /* 0x0000001f5b007812 */ /* 0x000fe200078ec0ff */
[----:B------:R-:W-:Y:S02]  /*0d60*/  UISETP.NE.AND UP4, UPT, UR18, URZ, UPT ;  /* 0x000000ff1200728c */ /* 0x000fe4000bf85270 */
[----:B-1----:R-:W-:-:S09]  /*0d70*/  UISETP.EQ.U32.AND UP5, UPT, UR4, 0x1, UPT ;  /* 0x000000010400788c */ /* 0x002fd2000bfa2070 */
[----:B------:R-:W-:Y:S05]  /*0d80*/  BRA.U !UP5, `(.L_x_15) ;  /* 0x000000010d087547 */ /* 0x000fea000b800000 */
[----:B--234-:R-:W-:Y:S01]  /*0d90*/  UCGABAR_ARV ;  /* 0x00000000000079c7 */ /* 0x01cfe20008000000 */
[----:B------:R-:W-:Y:S05]  /*0da0*/  BRA `(.L_x_16) ;  /* 0x0000000000047947 */ /* 0x000fea0003800000 */
.L_x_15:
[----:B--234-:R-:W-:Y:S01]  /*0db0*/  NOP ;  /* 0x0000000000007918 */ /* 0x01cfe20000000000 */
.L_x_16:
[----:B------:R-:W1:Y:S01]  /*0dc0*/  S2UR UR20, SR_CTAID.X ;  /* 0x00000000001479c3 */ /* 0x000e620000002500 */
[----:B------:R-:W-:-:S05]  /*0dd0*/  CS2R.32 R81, SR_CgaSize ;  /* 0x0000000000517805 */ /* 0x000fca0000008a00 */
[----:B------:R-:W-:-:S05]  /*0de0*/  IMAD R81, R81, -0xa0, RZ ;  /* 0xffffff6051517824 */ /* 0x000fca00078e02ff */
[----:B------:R-:W-:-:S14]  /*0df0*/  R2UR UR5, R81 ;  /* 0x00000000510572ca */ /* 0x000fdc00000e0000 */
[----:B------:R-:W2:Y:S01]  /*0e00*/  LDCU UR5, c[0x0][UR5+0x2b0] ;  /* 0x00005600050577ac */ /* 0x000ea20008000800 */
[----:B------:R-:W-:-:S05]  /*0e10*/  CS2R.32 R81, SR_CgaSize ;  /* 0x0000000000517805 */ /* 0x000fca0000008a00 */
[----:B------:R-:W-:-:S05]  /*0e20*/  IMAD R81, R81, -0xa0, RZ ;  /* 0xffffff6051517824 */ /* 0x000fca00078e02ff */
[----:B------:R-:W-:-:S14]  /*0e30*/  R2UR UR4, R81 ;  /* 0x00000000510472ca */ /* 0x000fdc00000e0000 */
[----:B------:R-:W3:Y:S01]  /*0e40*/  LDCU UR4, c[0x0][UR4+0x2b4] ;  /* 0x00005680040477ac */ /* 0x000ee20008000800 */
[----:B------:R-:W4:Y:S01]  /*0e50*/  S2UR UR24, SR_CTAID.Y ;  /* 0x00000000001879c3 */ /* 0x000f220000002600 */
[----:B------:R-:W-:-:S05]  /*0e60*/  CS2R.32 R81, SR_CgaSize ;  /* 0x0000000000517805 */ /* 0x000fca0000008a00 */
[----:B------:R-:W-:-:S05]  /*0e70*/  IMAD R81, R81, -0xa0, RZ ;  /* 0xffffff6051517824 */ /* 0x000fca00078e02ff */
[----:B------:R-:W-:-:S14]  /*0e80*/  R2UR UR7, R81 ;  /* 0x00000000510772ca */ /* 0x000fdc00000e0000 */
[----:B------:R-:W3:Y:S01]  /*0e90*/  LDCU UR7, c[0x0][UR7+0x2a0] ;  /* 0x00005400070777ac */ /* 0x000ee20008000800 */
[----:B------:R-:W-:-:S05]  /*0ea0*/  CS2R.32 R81, SR_CgaSize ;  /* 0x0000000000517805 */ /* 0x000fca0000008a00 */
[----:B------:R-:W-:-:S05]  /*0eb0*/  IMAD R81, R81, -0xa0, RZ ;  /* 0xffffff6051517824 */ /* 0x000fca00078e02ff */
[----:B------:R-:W-:-:S14]  /*0ec0*/  R2UR UR8, R81 ;  /* 0x00000000510872ca */ /* 0x000fdc00000e0000 */
[----:B------:R-:W3:Y:S01]  /*0ed0*/  LDCU UR8, c[0x0][UR8+0x2a4] ;  /* 0x00005480080877ac */ /* 0x000ee20008000800 */
[----:B------:R-:W3:Y:S01]  /*0ee0*/  LDCU UR19, c[0x0][0xb24] ;  /* 0x00016480ff1377ac */ /* 0x000ee20008000800 */
[----:B------:R-:W3:Y:S01]  /*0ef0*/  LDCU UR42, c[0x0][0xb24] ;  /* 0x00016480ff2a77ac */ /* 0x000ee20008000800 */
[----:B-1----:R-:W-:Y:S01]  /*0f00*/  I2FP.F32.U32 R3, UR20 ;  /* 0x0000001400037c45 */ /* 0x002fe20008201000 */
[----:B------:R-:W1:Y:S04]  /*0f10*/  LDCU UR25, c[0x0][0xb30] ;  /* 0x00016600ff1977ac */ /* 0x000e680008000800 */
[----:B--2---:R-:W-:Y:S01]  /*0f20*/  FMUL R3, R3, UR5 ;  /* 0x0000000503037c20 */ /* 0x004fe20008400000 */
[----:B----4-:R-:W-:-:S05]  /*0f30*/  I2FP.F32.U32 R2, UR24 ;  /* 0x0000001800027c45 */ /* 0x010fca0008201000 */
[----:B------:R-:W2:Y:S01]  /*0f40*/  F2I.U32.TRUNC.NTZ R3, R3 ;  /* 0x0000000300037305 */ /* 0x000ea2000020f000 */
[----:B---3--:R-:W-:Y:S01]  /*0f50*/  FMUL R2, R2, UR4 ;  /* 0x0000000402027c20 */ /* 0x008fe20008400000 */
[----:B------:R-:W-:-:S04]  /*0f60*/  ULOP3.LUT UR4, UR47, 0x1, URZ, 0xc0, !UPT ;  /* 0x000000012f047892 */ /* 0x000fc8000f8ec0ff */
[----:B------:R-:W-:Y:S02]  /*0f70*/  UISETP.NE.U32.AND UP0, UPT, UR4, 0x1, UPT ;  /* 0x000000010400788c */ /* 0x000fe4000bf05070 */
[----:B------:R-:W3:Y:S02]  /*0f80*/  F2I.U32.TRUNC.NTZ R2, R2 ;  /* 0x0000000200027305 */ /* 0x000ee4000020f000 */
[----:B------:R-:W-:Y:S01]  /*0f90*/  USEL UR23, URZ, 0x1800, UP0 ;  /* 0x00001800ff177887 */ /* 0x000fe20008000000 */
[----:B--2---:R-:W-:Y:S02]  /*0fa0*/  R2UR UR5, R3 ;  /* 0x00000000030572ca */ /* 0x004fe400000e0000 */
[----:B---3--:R-:W-:Y:S02]  /*0fb0*/  R2UR UR6, R2 ;  /* 0x00000000020672ca */ /* 0x008fe400000e0000 */
[----:B------:R-:W-:-:S09]  /*0fc0*/  PRMT R2, RZ, 0x7610, R2 ;  /* 0x00007610ff027816 */ /* 0x000fd20000000002 */
[----:B------:R-:W-:-:S04]  /*0fd0*/  UIADD3 UR5, UPT, UPT, -UR5, URZ, URZ ;  /* 0x000000ff05057290 */ /* 0x000fc8000fffe1ff */
[----:B------:R-:W-:Y:S02]  /*0fe0*/  UIMAD UR5, UR7, UR5, UR20 ;  /* 0x00000005070572a4 */ /* 0x000fe4000f8e0214 */
[----:B------:R-:W-:-:S04]  /*0ff0*/  UIADD3 UR4, UPT, UPT, -UR6, URZ, URZ ;  /* 0x000000ff06047290 */ /* 0x000fc8000fffe1ff */
[----:B------:R-:W-:Y:S01]  /*1000*/  IMAD.U32 R81, RZ, RZ, UR5 ;  /* 0x00000005ff517e24 */ /* 0x000fe2000f8e00ff */
[----:B------:R-:W-:-:S06]  /*1010*/  UIMAD UR4, UR8, UR4, UR24 ;  /* 0x00000004080472a4 */ /* 0x000fcc000f8e0218 */
[----:B------:R-:W-:Y:S01]  /*1020*/  IMAD.U32 R80, RZ, RZ, UR4 ;  /* 0x00000004ff507e24 */ /* 0x000fe2000f8e00ff */
[----:B-1----:R-:W-:Y:S06]  /*1030*/  BRA.U UP4, `(.L_x_17) ;  /* 0x00000001042c7547 */ /* 0x002fec000b800000 */
[----:B------:R-:W-:Y:S02]  /*1040*/  R2UR UR4, R80 ;  /* 0x00000000500472ca */ /* 0x000fe400000e0000 */
[----:B------:R-:W-:-:S11]  /*1050*/  R2UR UR6, R81 ;  /* 0x00000000510672ca */ /* 0x000fd600000e0000 */
[----:B------:R-:W-:-:S04]  /*1060*/  UISETP.NE.AND UP0, UPT, UR4, URZ, UPT ;  /* 0x000000ff0400728c */ /* 0x000fc8000bf05270 */
[----:B------:R-:W-:-:S04]  /*1070*/  UISETP.EQ.OR UP0, UPT, UR6, URZ, !UP0 ;  /* 0x000000ff0600728c */ /* 0x000fc8000c702670 */
[----:B------:R-:W-:Y:S02]  /*1080*/  USEL UR5, URZ, 0x1, !UP0 ;  /* 0x00000001ff057887 */ /* 0x000fe4000c000000 */
[----:B------:R-:W-:-:S04]  /*1090*/  UISETP.NE.AND UP0, UPT, UR4, URZ, UPT ;  /* 0x000000ff0400728c */ /* 0x000fc8000bf05270 */
[----:B------:R-:W-:Y:S02]  /*10a0*/  USEL UR4, URZ, 0x2, UP0 ;  /* 0x00000002ff047887 */ /* 0x000fe40008000000 */
[----:B------:R-:W-:-:S04]  /*10b0*/  UISETP.NE.AND UP0, UPT, UR6, 0x1, UPT ;  /* 0x000000010600788c */ /* 0x000fc8000bf05270 */
[----:B------:R-:W-:-:S04]  /*10c0*/  USEL UR4, UR4, 0x2, UP0 ;  /* 0x0000000204047887 */ /* 0x000fc80008000000 */
[----:B------:R-:W-:-:S06]  /*10d0*/  UIADD3 UR4, UPT, UPT, UR5, UR4, URZ ;  /* 0x0000000405047290 */ /* 0x000fcc000fffe0ff */
[----:B------:R-:W-:-:S07]  /*10e0*/  IMAD.U32 R2, RZ, RZ, UR4 ;  /* 0x00000004ff027e24 */ /* 0x000fce000f8e00ff */
.L_x_17:
[----:B------:R-:W1:Y:S01]  /*10f0*/  S2UR UR36, SR_CTAID.Z ;  /* 0x00000000002479c3 */ /* 0x000e620000002700 */
[----:B------:R-:W-:-:S09]  /*1100*/  UISETP.GE.AND UP0, UPT, UR19, 0x1, UPT ;  /* 0x000000011300788c */ /* 0x000fd2000bf06270 */
[----:B------:R-:W-:Y:S05]  /*1110*/  BRA.U !UP0, `(.L_x_18) ;  /* 0x0000000108d07547 */ /* 0x000fea000b800000 */
[----:B------:R-:W2:Y:S01]  /*1120*/  LDCU UR21, c[0x0][0xb0c] ;  /* 0x00016180ff1577ac */ /* 0x000ea20008000800 */
[----:B------:R-:W3:Y:S01]  /*1130*/  LDCU.128 UR12, c[0x0][0xb10] ;  /* 0x00016200ff0c77ac */ /* 0x000ee20008000c00 */
[----:B------:R-:W4:Y:S01]  /*1140*/  LDCU UR6, c[0x0][0x370] ;  /* 0x00006e00ff0677ac */ /* 0x000f220008000800 */
[----:B------:R-:W1:Y:S01]  /*1150*/  LDCU UR7, c[0x0][0x374] ;  /* 0x00006e80ff0777ac */ /* 0x000e620008000800 */
[----:B------:R-:W1:Y:S01]  /*1160*/  LDCU UR22, c[0x0][0xb20] ;  /* 0x00016400ff1677ac */ /* 0x000e620008000800 */
[----:B--2---:R-:W-:Y:S02]  /*1170*/  UISETP.NE.AND UP0, UPT, UR21, 0x1, UPT ;  /* 0x000000011500788c */ /* 0x004fe4000bf05270 */
[----:B---3--:R-:W-:Y:S01]  /*1180*/  UIMAD.WIDE.U32 UR4, UR20, UR12, URZ ;  /* 0x0000000c140472a5 */ /* 0x008fe2000f8e00ff */
[----:B------:R-:W2:Y:S01]  /*1190*/  LDCU.64 UR8, c[0x0][0xb28] ;  /* 0x00016500ff0877ac */ /* 0x000ea20008000a00 */
[----:B----4-:R-:W-:Y:S02]  /*11a0*/  UIMAD.WIDE.U32 UR10, UR6, UR12, URZ ;  /* 0x0000000c060a72a5 */ /* 0x010fe4000f8e00ff */
[----:B------:R-:W-:-:S02]  /*11b0*/  USHF.R.U32.HI UR5, URZ, UR13, UR5 ;  /* 0x0000000dff057299 */ /* 0x000fc40008011605 */
[----:B------:R-:W-:Y:S02]  /*11c0*/  UISETP.NE.AND UP2, UPT, UR19, 0x1, UPT ;  /* 0x000000011300788c */ /* 0x000fe4000bf45270 */
[----:B------:R-:W-:Y:S01]  /*11d0*/  USEL UR5, UR20, UR5, !UP0 ;  /* 0x0000000514057287 */ /* 0x000fe2000c000000 */
[----:B------:R-:W-:Y:S01]  /*11e0*/  UMOV UR10, UR11 ;  /* 0x0000000b000a7c82 */ /* 0x000fe20008000000 */
[----:B------:R-:W-:Y:S02]  /*11f0*/  UIMAD.WIDE.U32 UR16, UR24, UR15, URZ ;  /* 0x0000000f181072a5 */ /* 0x000fe4000f8e00ff */
[----:B------:R-:W-:Y:S02]  /*1200*/  @UP0 USHF.R.U32.HI UR6, URZ, UR13, UR10 ;  /* 0x0000000dff060299 */ /* 0x000fe4000801160a */
[----:B------:R-:W-:Y:S02]  /*1210*/  UISETP.NE.AND UP0, UPT, UR14, 0x1, UPT ;  /* 0x000000010e00788c */ /* 0x000fe4000bf05270 */
[----:B-1----:R-:W-:-:S02]  /*1220*/  UIMAD.WIDE.U32 UR10, UR7, UR15, URZ ;  /* 0x0000000f070a72a5 */ /* 0x002fc4000f8e00ff */
[----:B--2---:R-:W-:Y:S01]  /*1230*/  UIMAD.WIDE.U32 UR12, UR6, UR8, URZ ;  /* 0x00000008060c72a5 */ /* 0x004fe2000f8e00ff */
[----:B------:R-:W-:Y:S02]  /*1240*/  UMOV UR4, UR17 ;  /* 0x0000001100047c82 */ /* 0x000fe40008000000 */
[----:B------:R-:W-:Y:S02]  /*1250*/  USHF.R.U32.HI UR4, URZ, UR22, UR4 ;  /* 0x00000016ff047299 */ /* 0x000fe40008011604 */
[----:B------:R-:W-:Y:S02]  /*1260*/  UMOV UR10, UR11 ;  /* 0x0000000b000a7c82 */ /* 0x000fe40008000000 */
[----:B------:R-:W-:Y:S01]  /*1270*/  UMOV UR12, UR13 ;  /* 0x0000000d000c7c82 */ /* 0x000fe20008000000 */
[----:B------:R-:W-:Y:S02]  /*1280*/  @UP0 USHF.R.U32.HI UR7, URZ, UR22, UR10 ;  /* 0x00000016ff070299 */ /* 0x000fe4000801160a */
[----:B------:R-:W-:-:S02]  /*1290*/  USEL UR4, UR24, UR4, !UP0 ;  /* 0x0000000418047287 */ /* 0x000fc4000c000000 */
[----:B------:R-:W-:Y:S02]  /*12a0*/  UIMAD.WIDE.U32 UR10, UR7, UR8, URZ ;  /* 0x00000008070a72a5 */ /* 0x000fe4000f8e00ff */
[----:B------:R-:W-:Y:S02]  /*12b0*/  @UP2 USHF.R.U32.HI UR6, URZ, UR9, UR12 ;  /* 0x00000009ff062299 */ /* 0x000fe4000801160c */
[----:B------:R-:W-:-:S03]  /*12c0*/  UIMAD.WIDE.U32 UR12, UR4, UR8, URZ ;  /* 0x00000008040c72a5 */ /* 0x000fc6000f8e00ff */
[----:B------:R-:W-:Y:S02]  /*12d0*/  UMOV UR10, UR11 ;  /* 0x0000000b000a7c82 */ /* 0x000fe40008000000 */
[----:B------:R-:W-:Y:S02]  /*12e0*/  @UP2 USHF.R.U32.HI UR7, URZ, UR9, UR10 ;  /* 0x00000009ff072299 */ /* 0x000fe4000801160a */
[----:B------:R-:W-:Y:S02]  /*12f0*/  UIMAD UR10, UR6, UR19, URZ ;  /* 0x00000013060a72a4 */ /* 0x000fe4000f8e02ff */
[----:B------:R-:W-:-:S04]  /*1300*/  UIMAD UR7, UR7, UR19, URZ ;  /* 0x00000013070772a4 */ /* 0x000fc8000f8e02ff */
[----:B------:R-:W-:-:S03]  /*1310*/  UISETP.GE.AND UP0, UPT, UR4, UR7, UPT ;  /* 0x000000070400728c */ /* 0x000fc6000bf06270 */
[----:B------:R-:W-:Y:S01]  /*1320*/  UMOV UR7, UR13 ;  /* 0x0000000d00077c82 */ /* 0x000fe20008000000 */
[----:B------:R-:W-:Y:S02]  /*1330*/  UISETP.GE.OR UP0, UPT, UR5, UR10, UP0 ;  /* 0x0000000a0500728c */ /* 0x000fe40008706670 */
[----:B------:R-:W-:Y:S02]  /*1340*/  UIMAD.WIDE.U32 UR10, UR5, UR8, URZ ;  /* 0x00000008050a72a5 */ /* 0x000fe4000f8e00ff */
[----:B------:R-:W-:Y:S02]  /*1350*/  USHF.R.U32.HI UR7, URZ, UR9, UR7 ;  /* 0x00000009ff077299 */ /* 0x000fe40008011607 */
[----:B------:R-:W-:Y:S02]  /*1360*/  UIADD3 UR10, UPT, UPT, -UR4, URZ, URZ ;  /* 0x000000ff040a7290 */ /* 0x000fe4000fffe1ff */
[----:B------:R-:W-:Y:S02]  /*1370*/  USEL UR7, UR4, UR7, !UP2 ;  /* 0x0000000704077287 */ /* 0x000fe4000d000000 */
[----:B------:R-:W-:Y:S01]  /*1380*/  UIMAD UR10, UR14, UR10, UR24 ;  /* 0x0000000a0e0a72a4 */ /* 0x000fe2000f8e0218 */
[----:B------:R-:W-:Y:S01]  /*1390*/  @!UP0 UMOV UR8, UR11 ;  /* 0x0000000b00088c82 */ /* 0x000fe20008000000 */
[----:B------:R-:W-:-:S02]  /*13a0*/  UIADD3 UR11, UPT, UPT, -UR5, URZ, URZ ;  /* 0x000000ff050b7290 */ /* 0x000fc4000fffe1ff */
[----:B------:R-:W-:Y:S02]  /*13b0*/  @!UP0 USHF.R.U32.HI UR8, URZ, UR9, UR8 ;  /* 0x00000009ff088299 */ /* 0x000fe40008011608 */
[----:B------:R-:W-:Y:S02]  /*13c0*/  UIADD3 UR9, UPT, UPT, -UR7, URZ, URZ ;  /* 0x000000ff07097290 */ /* 0x000fe4000fffe1ff */
[----:B------:R-:W-:Y:S02]  /*13d0*/  @!UP0 USEL UR8, UR5, UR8, !UP2 ;  /* 0x0000000805088287 */ /* 0x000fe4000d000000 */
[----:B------:R-:W-:Y:S02]  /*13e0*/  UIMAD UR9, UR19, UR9, UR4 ;  /* 0x00000009130972a4 */ /* 0x000fe4000f8e0204 */
[----:B------:R-:W-:Y:S02]  /*13f0*/  @!UP0 UIADD3 UR7, UPT, UPT, UR7, -UR8, URZ ;  /* 0x8000000807078290 */ /* 0x000fe4000fffe0ff */
[----:B------:R-:W-:-:S02]  /*1400*/  @!UP0 UIMAD UR6, UR9, UR6, UR8 ;  /* 0x00000006090682a4 */ /* 0x000fc4000f8e0208 */
[----:B------:R-:W-:Y:S02]  /*1410*/  @!UP0 UIMAD UR4, UR7, UR19, UR5 ;  /* 0x00000013070482a4 */ /* 0x000fe4000f8e0205 */
[----:B------:R-:W-:Y:S02]  /*1420*/  UIMAD UR20, UR21, UR11, UR20 ;  /* 0x0000000b151472a4 */ /* 0x000fe4000f8e0214 */
[----:B------:R-:W-:Y:S01]  /*1430*/  UIMAD UR24, UR4, UR14, UR10 ;  /* 0x0000000e041872a4 */ /* 0x000fe2000f8e020a */
[----:B------:R-:W-:Y:S02]  /*1440*/  @!UP0 UMOV UR5, UR6 ;  /* 0x0000000600058c82 */ /* 0x000fe40008000000 */
[----:B------:R-:W-:-:S12]  /*1450*/  UIMAD UR20, UR5, UR21, UR20 ;  /* 0x00000015051472a4 */ /* 0x000fd8000f8e0214 */
.L_x_18:
[----:B------:R-:W-:-:S09]  /*1460*/  UISETP.NE.AND UP0, UPT, UR25, 0x1, UPT ;  /* 0x000000011900788c */ /* 0x000fd2000bf05270 */
[----:B------:R-:W-:Y:S05]  /*1470*/  BRA.U UP0, `(.L_x_19) ;  /* 0x0000000100407547 */ /* 0x000fea000b800000 */
[----:B------:R-:W2:Y:S01]  /*1480*/  LDCU.128 UR8, c[0x0][0xb10] ;  /* 0x00016200ff0877ac */ /* 0x000ea20008000c00 */
[----:B------:R-:W3:Y:S01]  /*1490*/  LDCU UR12, c[0x0][0xb0c] ;  /* 0x00016180ff0c77ac */ /* 0x000ee20008000800 */
[----:B------:R-:W4:Y:S01]  /*14a0*/  LDCU UR13, c[0x0][0xb20] ;  /* 0x00016400ff0d77ac */ /* 0x000f220008000800 */
[----:B--2---:R-:W-:Y:S02]  /*14b0*/  UIMAD.WIDE.U32 UR4, UR20, UR8, URZ ;  /* 0x00000008140472a5 */ /* 0x004fe4000f8e00ff */
[----:B------:R-:W-:Y:S02]  /*14c0*/  UIMAD.WIDE.U32 UR6, UR24, UR11, URZ ;  /* 0x0000000b180672a5 */ /* 0x000fe4000f8e00ff */
[----:B---3--:R-:W-:Y:S02]  /*14d0*/  UISETP.NE.AND UP0, UPT, UR12, 0x1, UPT ;  /* 0x000000010c00788c */ /* 0x008fe4000bf05270 */
[----:B------:R-:W-:-:S03]  /*14e0*/  USHF.R.U32.HI UR5, URZ, UR9, UR5 ;  /* 0x00000009ff057299 */ /* 0x000fc60008011605 */
[----:B------:R-:W-:Y:S01]  /*14f0*/  UMOV UR4, UR7 ;  /* 0x0000000700047c82 */ /* 0x000fe20008000000 */
[----:B------:R-:W-:Y:S02]  /*1500*/  USEL UR5, UR20, UR5, !UP0 ;  /* 0x0000000514057287 */ /* 0x000fe4000c000000 */
[----:B------:R-:W-:Y:S02]  /*1510*/  UISETP.NE.AND UP0, UPT, UR10, 0x1, UPT ;  /* 0x000000010a00788c */ /* 0x000fe4000bf05270 */
[----:B----4-:R-:W-:-:S04]  /*1520*/  USHF.R.U32.HI UR4, URZ, UR13, UR4 ;  /* 0x0000000dff047299 */ /* 0x010fc80008011604 */
[----:B------:R-:W-:-:S04]  /*1530*/  USEL UR4, UR24, UR4, !UP0 ;  /* 0x0000000418047287 */ /* 0x000fc8000c000000 */
[----:B------:R-:W-:Y:S02]  /*1540*/  UIADD3 UR6, UPT, UPT, UR5, -UR4, URZ ;  /* 0x8000000405067290 */ /* 0x000fe4000fffe0ff */
[----:B------:R-:W-:Y:S02]  /*1550*/  UIADD3 UR4, UPT, UPT, -UR5, UR4, URZ ;  /* 0x0000000405047290 */ /* 0x000fe4000fffe1ff */
[----:B------:R-:W-:Y:S02]  /*1560*/  UIMAD UR24, UR6, UR10, UR24 ;  /* 0x0000000a061872a4 */ /* 0x000fe4000f8e0218 */
[----:B------:R-:W-:-:S12]  /*1570*/  UIMAD UR20, UR4, UR12, UR20 ;  /* 0x0000000c041472a4 */ /* 0x000fd8000f8e0214 */
.L_x_19:
[----:B------:R-:W-:Y:S01]  /*1580*/  UISETP.NE.AND UP0, UPT, UR18, 0x2, UPT ;  /* 0x000000021200788c */ /* 0x000fe2000bf05270 */
[----:B------:R-:W-:Y:S09]  /*1590*/  BRA.U !UP5, `(.L_x_20) ;  /* 0x000000010d0c7547 */ /* 0x000ff2000b800000 */
[----:B------:R-:W-:Y:S01]  /*15a0*/  UCGABAR_WAIT ;  /* 0x0000000000007dc7 */ /* 0x000fe20008000000 */
[----:B------:R-:W-:Y:S01]  /*15b0*/  CCTL.IVALL ;  /* 0x00000000ff00798f */ /* 0x000fe20002000000 */
[----:B------:R-:W-:Y:S05]  /*15c0*/  BRA `(.L_x_21) ;  /* 0x0000000000047947 */ /* 0x000fea0003800000 */
.L_x_20:
[----:B------:R-:W-:Y:S06]  /*15d0*/  BAR.SYNC.DEFER_BLOCKING 0x0 ;  /* 0x0000000000007b1d */ /* 0x000fec0000010000 */
.L_x_21:
[----:B------:R-:W-:Y:S05]  /*15e0*/  BRA.U UP0, `(.L_x_22) ;  /* 0x0000001500047547 */ /* 0x000fea000b800000 */
[----:B------:R-:W2:Y:S01]  /*15f0*/  LDCU UR6, c[0x0][0x38c] ;  /* 0x00007180ff0677ac */ /* 0x000ea20008000800 */
[----:B------:R-:W-:Y:S01]  /*1600*/  PLOP3.LUT P1, PT, PT, PT, UP3, 0x80, 0x8 ;  /* 0x000000000008781c */ /* 0x000fe20003f2f038 */
[----:B------:R-:W-:Y:S01]  /*1610*/  IMAD.MOV.U32 R12, RZ, RZ, 0x1 ;  /* 0x00000001ff0c7424 */ /* 0x000fe200078e00ff */
[----:B------:R-:W-:Y:S01]  /*1620*/  ISETP.EQ.OR P2, PT, R0, RZ, P3 ;  /* 0x000000ff0000720c */ /* 0x000fe20001f42670 */
[----:B------:R-:W-:Y:S01]  /*1630*/  UISETP.NE.AND UP1, UPT, UR18, URZ, UPT ;  /* 0x000000ff1200728c */ /* 0x000fe2000bf25270 */
[----:B------:R-:W-:Y:S01]  /*1640*/  PLOP3.LUT P1, PT, P1, PT, PT, 0x8, 0x80 ;  /* 0x000000000080781c */ /* 0x000fe20000f2e170 */
[----:B------:R-:W-:Y:S01]  /*1650*/  USEL UR29, URZ, 0x1, UP6 ;  /* 0x00000001ff1d7887 */ /* 0x000fe2000b000000 */
[----:B------:R-:W-:Y:S01]  /*1660*/  CS2R R10, SRZ ;  /* 0x00000000000a7805 */ /* 0x000fe2000001ff00 */
[----:B------:R-:W-:Y:S01]  /*1670*/  IMAD.MOV.U32 R9, RZ, RZ, RZ ;  /* 0x000000ffff097224 */ /* 0x000fe200078e00ff */
[----:B------:R-:W3:Y:S01]  /*1680*/  LDCU UR44, c[0x0][0x370] ;  /* 0x00006e00ff2c77ac */ /* 0x000ee20008000800 */
[----:B------:R-:W-:Y:S01]  /*1690*/  IMAD.MOV.U32 R8, RZ, RZ, 0x1 ;  /* 0x00000001ff087424 */ /* 0x000fe200078e00ff */
[----:B------:R-:W4:Y:S01]  /*16a0*/  LDCU.64 UR38, c[0x0][0x348] ;  /* 0x00006900ff2677ac */ /* 0x000f220008000a00 */
[----:B------:R-:W-:-:S02]  /*16b0*/  USHF.R.U32.HI UR49, URZ, 0x6, UR23 ;  /* 0x00000006ff317899 */ /* 0x000fc40008011617 */
[----:B--2---:R-:W-:Y:S02]  /*16c0*/  UIADD3 UR5, UPT, UPT, UR6, 0x7f, URZ ;  /* 0x0000007f06057890 */ /* 0x004fe4000fffe0ff */
[----:B------:R-:W-:Y:S02]  /*16d0*/  UIADD3 UR50, UPT, UPT, UR6, 0xfe, URZ ;  /* 0x000000fe06327890 */ /* 0x000fe4000fffe0ff */
[----:B------:R-:W-:Y:S01]  /*16e0*/  USHF.R.S32.HI UR4, URZ, 0x1f, UR5 ;  /* 0x0000001fff047899 */ /* 0x000fe20008011405 */
[----:B------:R-:W2:Y:S03]  /*16f0*/  LDCU UR43, c[0x0][0x374] ;  /* 0x00006e80ff2b77ac */ /* 0x000ea60008000800 */
[----:B------:R-:W-:Y:S02]  /*1700*/  ULEA.HI UR4, UR4, UR5, URZ, 0x7 ;  /* 0x0000000504047291 */ /* 0x000fe4000f8f38ff */
[----:B------:R-:W-:-:S02]  /*1710*/  USEL UR29, UR29, 0x2, UP1 ;  /* 0x000000021d1d7887 */ /* 0x000fc40008800000 */
[----:B------:R-:W-:Y:S02]  /*1720*/  USHF.R.S32.HI UR46, URZ, 0x7, UR4 ;  /* 0x00000007ff2e7899 */ /* 0x000fe40008011404 */
[----:B------:R-:W-:Y:S02]  /*1730*/  UIADD3 UR4, UPT, UPT, UR6, -0x1, URZ ;  /* 0xffffffff06047890 */ /* 0x000fe4000fffe0ff */
[----:B------:R-:W-:Y:S02]  /*1740*/  UISETP.LT.U32.AND UP0, UPT, UR46, 0x3, UPT ;  /* 0x000000032e00788c */ /* 0x000fe4000bf01070 */
[----:B------:R-:W-:Y:S02]  /*1750*/  UISETP.GE.U32.AND UP2, UPT, UR4, -0xff, UPT ;  /* 0xffffff010400788c */ /* 0x000fe4000bf46070 */
[----:B------:R-:W-:Y:S01]  /*1760*/  USEL UR45, UR46, 0x3, UP0 ;  /* 0x000000032e2d7887 */ /* 0x000fe20008000000 */
[----:B------:R-:W-:-:S03]  /*1770*/  UMOV UR21, URZ ;  /* 0x000000ff00157c82 */ /* 0x000fc60008000000 */
[----:B------:R-:W-:Y:S02]  /*1780*/  UIADD3 UR22, UPT, UPT, UR45, -0x1, URZ ;  /* 0xffffffff2d167890 */ /* 0x000fe4000fffe0ff */
[----:B------:R-:W-:-:S03]  /*1790*/  UIADD3 UR48, UPT, UPT, UR46, -UR45, URZ ;  /* 0x8000002d2e307290 */ /* 0x000fc6000fffe0ff */
[----:B------:R-:W-:-:S04]  /*17a0*/  @UP2 UIADD3 UR22, UPT, UPT, UR45, URZ, URZ ;  /* 0x000000ff2d162290 */ /* 0x000fc8000fffe0ff */
[----:B--234-:R-:W-:-:S12]  /*17b0*/  UIADD3 UR22, UPT, UPT, UR22, 0x1, URZ ;  /* 0x0000000116167890 */ /* 0x01cfd8000fffe0ff */
.L_x_42:
[----:B------:R-:W-:Y:S01]  /*17c0*/  UISETP.NE.AND UP0, UPT, UR47, URZ, UPT ;  /* 0x000000ff2f00728c */ /* 0x000fe2000bf05270 */
[----:B------:R-:W2:Y:S08]  /*17d0*/  S2UR UR47, SR_CgaCtaId ;  /* 0x00000000002f79c3 */ /* 0x000eb00000008800 */
[----:B-1----:R-:W-:Y:S05]  /*17e0*/  BRA.U UP0, `(.L_x_23) ;  /* 0x0000000100347547 */ /* 0x002fea000b800000 */
[----:B------:R-:W3:Y:S01]  /*17f0*/  S2R R0, SR_CgaCtaId ;  /* 0x0000000000007919 */ /* 0x000ee20000008800 */
[----:B------:R-:W-:Y:S02]  /*1800*/  MOV R3, 0x400 ;  /* 0x0000040000037802 */ /* 0x000fe40000000f00 */
[----:B------:R-:W-:Y:S02]  /*1810*/  SHF.L.U32 R2, R8, 0x1f, RZ ;  /* 0x0000001f08027819 */ /* 0x000fe400000006ff */
[----:B---3--:R-:W-:-:S05]  /*1820*/  LEA R0, R0, R3, 0x18 ;  /* 0x0000000300007211 */ /* 0x008fca00078ec0ff */
[----:B------:R-:W-:-:S04]  /*1830*/  IMAD R3, R9, 0x8, R0 ;  /* 0x0000000809037824 */ /* 0x000fc800078e0200 */
[----:B------:R-:W3:Y:S02]  /*1840*/  SYNCS.PHASECHK.TRANS64.TRYWAIT P0, [R3+URZ+0xe0], R2 ;  /* 0x0000e002030075a7 */ /* 0x000ee400080011ff */
[----:B---3--:R-:W-:Y:S05]  /*1850*/  @!P0 BRA `(.L_x_24) ;  /* 0x0000007000948947 */ /* 0x008fea0003800000 */
.L_x_128:
[----:B------:R-:W-:Y:S01]  /*1860*/  VIADD R9, R9, 0x1 ;  /* 0x0000000109097836 */ /* 0x000fe20000000000 */
[----:B------:R3:W-:Y:S04]  /*1870*/  SYNCS.ARRIVE.TRANS64.A1T0 RZ, [R3+URZ+0xd0], RZ ;  /* 0x0000d0ff03ff79a7 */ /* 0x0007e800081000ff */
[----:B------:R-:W-:-:S04]  /*1880*/  ISETP.NE.AND P0, PT, R9, 0x2, PT ;  /* 0x000000020900780c */ /* 0x000fc80003f05270 */
[----:B------:R-:W-:Y:S02]  /*1890*/  SEL R9, R9, RZ, P0 ;  /* 0x000000ff09097207 */ /* 0x000fe40000000000 */
[----:B---3--:R-:W-:-:S04]  /*18a0*/  SEL R3, RZ, 0x1, P0 ;  /* 0x00000001ff037807 */ /* 0x008fc80000000000 */
[----:B------:R-:W-:-:S07]  /*18b0*/  LOP3.LUT R8, R8, R3, RZ, 0x3c, !PT ;  /* 0x0000000308087212 */ /* 0x000fce00078e3cff */
.L_x_23:
[----:B------:R-:W-:Y:S01]  /*18c0*/  UMOV UR13, 0x400 ;  /* 0x00000400000d7882 */ /* 0x000fe20000000000 */
[----:B------:R-:W-:Y:S01]  /*18d0*/  SHF.L.U32 R0, R12, 0x1f, RZ ;  /* 0x0000001f0c007819 */ /* 0x000fe200000006ff */
[----:B--2---:R-:W-:Y:S02]  /*18e0*/  ULEA UR13, UR47, UR13, 0x18 ;  /* 0x0000000d2f0d7291 */ /* 0x004fe4000f8ec0ff */
[----:B------:R-:W-:Y:S02]  /*18f0*/  UISETP.GE.U32.AND UP0, UPT, UR50, 0xff, UPT ;  /* 0x000000ff3200788c */ /* 0x000fe4000bf06070 */
[----:B------:R-:W-:Y:S02]  /*1900*/  ULEA UR4, UR21, UR13, 0x3 ;  /* 0x0000000d15047291 */ /* 0x000fe4000f8e18ff */
[----:B------:R-:W-:Y:S02]  /*1910*/  USHF.L.U32 UR35, UR20, 0x6, URZ ;  /* 0x0000000614237899 */ /* 0x000fe400080006ff */
[----:B------:R-:W-:Y:S01]  /*1920*/  UIMAD UR19, UR24, 0xc0, UR49 ;  /* 0x000000c0181378a4 */ /* 0x000fe2000f8e0231 */
[----:B------:R-:W-:-:S04]  /*1930*/  UMOV UR14, URZ ;  /* 0x000000ff000e7c82 */ /* 0x000fc80008000000 */
[----:B------:R2:W3:Y:S01]  /*1940*/  SYNCS.PHASECHK.TRANS64.TRYWAIT P0, [UR4+0x18], R0 ;  /* 0x00001800ff0075a7 */ /* 0x0004e20008001104 */
[----:B------:R-:W-:Y:S06]  /*1950*/  BRA.U !UP0, `(.L_x_25) ;  /* 0x0000000108f07547 */ /* 0x000fec000b800000 */
[----:B------:R-:W-:Y:S01]  /*1960*/  UMOV UR15, URZ ;  /* 0x000000ff000f7c82 */ /* 0x000fe20008000000 */
[----:B------:R-:W-:-:S05]  /*1970*/  UMOV UR4, UR21 ;  /* 0x0000001500047c82 */ /* 0x000fca0008000000 */
.L_x_31:
[----:B------:R-:W-:Y:S01]  /*1980*/  ULEA UR33, UR4, UR13, 0x3 ;  /* 0x0000000d04217291 */ /* 0x000fe2000f8e18ff */
[----:B---3--:R-:W-:Y:S01]  /*1990*/  @!P3 MOV R2, 0x10000 ;  /* 0x000100000002b802 */ /* 0x008fe20000000f00 */
[----:B-1-3--:R-:W-:Y:S10]  /*19a0*/  @P0 BRA `(.L_x_26) ;  /* 0x00000000000c0947 */ /* 0x00aff40003800000 */
[----:B------:R-:W-:-:S04]  /*19b0*/  SHF.L.U32 R3, R12, 0x1f, RZ ;  /* 0x0000001f0c037819 */ /* 0x000fc800000006ff */
[----:B------:R-:W3:Y:S02]  /*19c0*/  SYNCS.PHASECHK.TRANS64.TRYWAIT P0, [UR33+0x18], R3 ;  /* 0x00001803ff0075a7 */ /* 0x000ee40008001121 */
[----:B---3--:R-:W-:Y:S05]  /*19d0*/  @!P0 BRA `(.L_x_27) ;  /* 0x0000007000488947 */ /* 0x008fea0003800000 */
.L_x_26:
[----:B------:R3:W-:Y:S01]  /*19e0*/  @!P3 SYNCS.ARRIVE.TRANS64 RZ, [UR33], R2 ;  /* 0x00000002ffffb9a7 */ /* 0x0007e20008000021 */
[----:B------:R-:W-:-:S04]  /*19f0*/  ULOP3.LUT UR5, UR29, 0x2, URZ, 0xfc, !UPT ;  /* 0x000000021d057892 */ /* 0x000fc8000f8efcff */
[----:B------:R-:W-:-:S09]  /*1a00*/  UISETP.NE.AND UP0, UPT, UR5, 0x2, UPT ;  /* 0x000000020500788c */ /* 0x000fd2000bf05270 */
[----:B------:R-:W-:Y:S05]  /*1a10*/  BRA.U UP0, `(.L_x_28) ;  /* 0x0000000100047547 */ /* 0x000fea000b800000 */
[----:B-1----:R-:W-:Y:S05]  /*1a20*/  BPT.TRAP 0x1 ;  /* 0x000000040000795c */ /* 0x002fea0000300000 */
.L_x_28:
[----:B------:R-:W-:Y:S04]  /*1a30*/  BSSY.RECONVERGENT B0, `(.L_x_29) ;  /* 0x0000003000007945 */ /* 0x000fe80003800200 */
[----:B------:R-:W-:Y:S05]  /*1a40*/  @P2 BRA `(.L_x_30) ;  /* 0x0000000000042947 */ /* 0x000fea0003800000 */
[----:B-1----:R-:W-:Y:S05]  /*1a50*/  BPT.TRAP 0x1 ;  /* 0x000000040000795c */ /* 0x002fea0000300000 */
.L_x_30:
[----:B-1----:R-:W-:Y:S05]  /*1a60*/  BSYNC.RECONVERGENT B0 ;  /* 0x0000000000007941 */ /* 0x002fea0003800200 */
.L_x_29:
[----:B------:R-:W-:Y:S02]  /*1a70*/  UIADD3 UR5, UPT, UPT, UR4, 0x1, URZ ;  /* 0x0000000104057890 */ /* 0x000fe4000fffe0ff */
[----:B------:R-:W-:Y:S02]  /*1a80*/  ULEA UR24, UR4, UR13, 0xe ;  /* 0x0000000d04187291 */ /* 0x000fe4000f8e70ff */
[----:B------:R-:W-:Y:S02]  /*1a90*/  UISETP.NE.AND UP0, UPT, UR5, 0x3, UPT ;  /* 0x000000030500788c */ /* 0x000fe4000bf05270 */
[----:B------:R-:W-:Y:S02]  /*1aa0*/  UIMAD UR8, UR4, 0x6000, UR23 ;  /* 0x00006000040878a4 */ /* 0x000fe4000f8e0217 */
[----:B------:R-:W-:Y:S02]  /*1ab0*/  USEL UR6, URZ, 0x1, UP0 ;  /* 0x00000001ff067887 */ /* 0x000fe40008000000 */
[----:B------:R-:W-:-:S02]  /*1ac0*/  USEL UR21, UR5, URZ, UP0 ;  /* 0x000000ff05157287 */ /* 0x000fc40008000000 */
[----:B------:R-:W-:Y:S02]  /*1ad0*/  UIADD3 UR4, UP0, UPT, UR38, 0x180, URZ ;  /* 0x0000018026047890 */ /* 0x000fe4000ff1e0ff */
[----:B------:R-:W-:Y:S01]  /*1ae0*/  ULEA UR5, UR21, UR13, 0x3 ;  /* 0x0000000d15057291 */ /* 0x000fe2000f8e18ff */
[----:B------:R-:W-:Y:S01]  /*1af0*/  LOP3.LUT R12, R12, UR6, RZ, 0x3c, !PT ;  /* 0x000000060c0c7c12 */ /* 0x000fe2000f8e3cff */
[----:B------:R-:W-:Y:S02]  /*1b00*/  USHF.L.U32 UR34, UR15, 0x7, URZ ;  /* 0x000000070f227899 */ /* 0x000fe400080006ff */
[----:B------:R-:W-:Y:S01]  /*1b10*/  UIADD3 UR15, UPT, UPT, UR15, 0x1, URZ ;  /* 0x000000010f0f7890 */ /* 0x000fe2000fffe0ff */
[----:B--2---:R-:W-:Y:S01]  /*1b20*/  SHF.L.U32 R0, R12, 0x1f, RZ ;  /* 0x0000001f0c007819 */ /* 0x004fe200000006ff */
[----:B------:R-:W-:Y:S02]  /*1b30*/  UIADD3 UR6, UP1, UPT, UR38, 0x80, URZ ;  /* 0x0000008026067890 */ /* 0x000fe4000ff3e0ff */
[----:B------:R-:W-:Y:S01]  /*1b40*/  ULEA UR8, UR8, UR13, 0x1 ;  /* 0x0000000d08087291 */ /* 0x000fe2000f8e08ff */
[----:B------:R4:W1:Y:S01]  /*1b50*/  SYNCS.PHASECHK.TRANS64.TRYWAIT P0, [UR5+0x18], R0 ;  /* 0x00001800ff0075a7 */ /* 0x0008620008001105 */
[----:B------:R-:W-:-:S02]  /*1b60*/  UIADD3.X UR5, UPT, UPT, URZ, UR39, URZ, UP0, !UPT ;  /* 0x00000027ff057290 */ /* 0x000fc400087fe4ff */
[----:B------:R-:W-:Y:S02]  /*1b70*/  UISETP.NE.AND UP0, UPT, UR15, UR22, UPT ;  /* 0x000000160f00728c */ /* 0x000fe4000bf05270 */
[----:B------:R-:W-:Y:S02]  /*1b80*/  UIADD3.X UR7, UPT, UPT, URZ, UR39, URZ, UP1, !UPT ;  /* 0x00000027ff077290 */ /* 0x000fe40008ffe4ff */
[----:B------:R-:W-:Y:S02]  /*1b90*/  UIADD3 UR32, UPT, UPT, UR24, 0x6800, URZ ;  /* 0x0000680018207890 */ /* 0x000fe4000fffe0ff */
[----:B------:R-:W-:Y:S02]  /*1ba0*/  UIADD3 UR26, UPT, UPT, UR34, 0x40, URZ ;  /* 0x00000040221a7890 */ /* 0x000fe4000fffe0ff */
[----:B------:R-:W-:Y:S02]  /*1bb0*/  UIADD3 UR24, UPT, UPT, UR24, 0x8800, URZ ;  /* 0x0000880018187890 */ /* 0x000fe4000fffe0ff */
[----:B------:R-:W-:-:S02]  /*1bc0*/  UIADD3 UR16, UPT, UPT, UR8, 0x12800, URZ ;  /* 0x0001280008107890 */ /* 0x000fc4000fffe0ff */
[----:B------:R-:W-:Y:S01]  /*1bd0*/  UIADD3 UR8, UPT, UPT, UR8, 0x18800, URZ ;  /* 0x0001880008087890 */ /* 0x000fe2000fffe0ff */
[----:B------:R-:W-:Y:S01]  /*1be0*/  UMOV UR30, 0x0 ;  /* 0x00000000001e7882 */ /* 0x000fe20000000000 */
[----:B------:R-:W-:Y:S01]  /*1bf0*/  UMOV UR31, 0x10000000 ;  /* 0x10000000001f7882 */ /* 0x000fe20000000000 */
[----:B------:R-:W-:Y:S01]  /*1c00*/  UMOV UR25, UR33 ;  /* 0x0000002100197c82 */ /* 0x000fe20008000000 */
[----:B------:R-:W-:Y:S01]  /*1c10*/  UMOV UR27, UR35 ;  /* 0x00000023001b7c82 */ /* 0x000fe20008000000 */
[----:B------:R-:W-:Y:S01]  /*1c20*/  UMOV UR28, UR36 ;  /* 0x00000024001c7c82 */ /* 0x000fe20008000000 */
[----:B------:R-:W-:Y:S01]  /*1c30*/  UMOV UR14, 0x30000 ;  /* 0x00030000000e7882 */ /* 0x000fe20000000000 */
[----:B------:R-:W-:Y:S01]  /*1c40*/  UMOV UR17, UR33 ;  /* 0x0000002100117c82 */ /* 0x000fe20008000000 */
[----:B------:R-:W-:Y:S01]  /*1c50*/  UMOV UR20, UR36 ;  /* 0x0000002400147c82 */ /* 0x000fe20008000000 */
[----:B------:R-:W-:Y:S01]  /*1c60*/  UMOV UR18, UR34 ;  /* 0x0000002200127c82 */ /* 0x000fe20008000000 */
[----:B------:R-:W-:Y:S01]  /*1c70*/  UTMALDG.3D [UR32], [UR6], desc[UR30] ;  /* 0x00001e20060075b4 */ /* 0x000fe20008011000 */
[----:B------:R-:W-:Y:S01]  /*1c80*/  UMOV UR11, UR19 ;  /* 0x00000013000b7c82 */ /* 0x000fe20008000000 */
[----:B------:R-:W-:Y:S01]  /*1c90*/  UMOV UR12, UR36 ;  /* 0x00000024000c7c82 */ /* 0x000fe20008000000 */
[----:B------:R-:W-:Y:S01]  /*1ca0*/  UMOV UR9, UR33 ;  /* 0x0000002100097c82 */ /* 0x000fe20008000000 */
[----:B------:R-:W-:Y:S01]  /*1cb0*/  UMOV UR10, UR26 ;  /* 0x0000001a000a7c82 */ /* 0x000fe20008000000 */
[----:B------:R-:W-:Y:S01]  /*1cc0*/  UTMALDG.3D [UR24], [UR6], desc[UR30] ;  /* 0x00001e18060075b4 */ /* 0x000fe20008011000 */
[----:B------:R-:W-:Y:S01]  /*1cd0*/  UTMALDG.3D.MULTICAST [UR16], [UR4], UR14, desc[UR30] ;  /* 0x00001e10040073b4 */ /* 0x000fe2000801180e */
[----:B------:R2:W-:Y:S02]  /*1ce0*/  UTMALDG.3D.MULTICAST [UR8], [UR4], UR14, desc[UR30] ;  /* 0x00001e08040073b4 */ /* 0x0005e4000801180e */
[----:B--2---:R-:W-:Y:S01]  /*1cf0*/  UMOV UR14, UR22 ;  /* 0x00000016000e7c82 */ /* 0x004fe20008000000 */
[----:B------:R-:W-:Y:S01]  /*1d00*/  UMOV UR4, UR21 ;  /* 0x0000001500047c82 */ /* 0x000fe20008000000 */
[----:B----4-:R-:W-:Y:S05]  /*1d10*/  BRA.U UP0, `(.L_x_31) ;  /* 0xfffffffd00187547 */ /* 0x010fea000b83ffff */
.L_x_25:
[----:B------:R-:W-:Y:S01]  /*1d20*/  ULEA UR4, UR21, UR13, 0x3 ;  /* 0x0000000d15047291 */ /* 0x000fe2000f8e18ff */
[----:B--2---:R-:W-:Y:S01]  /*1d30*/  SHF.L.U32 R0, R12, 0x1f, RZ ;  /* 0x0000001f0c007819 */ /* 0x004fe200000006ff */
[----:B------:R-:W-:Y:S01]  /*1d40*/  @!P1 SYNCS.ARRIVE.TRANS64.A1T0 RZ, [UR13+0x68], RZ ;  /* 0x000068ffffff99a7 */ /* 0x000fe2000810000d */
[----:B------:R-:W-:-:S06]  /*1d50*/  UISETP.GT.AND UP0, UPT, UR46, UR45, UPT ;  /* 0x0000002d2e00728c */ /* 0x000fcc000bf04270 */
[----:B-1-3--:R1:W2:Y:S03]  /*1d60*/  SYNCS.PHASECHK.TRANS64.TRYWAIT P0, [UR4+0x18], R0 ;  /* 0x00001800ff0075a7 */ /* 0x00a2a60008001104 */
[----:B------:R-:W-:Y:S05]  /*1d70*/  BRA.U !UP0, `(.L_x_32) ;  /* 0x0000000108ec7547 */ /* 0x000fea000b800000 */
[----:B------:R-:W-:Y:S01]  /*1d80*/  UIADD3 UR15, UPT, UPT, UR48, UR14, URZ ;  /* 0x0000000e300f7290 */ /* 0x000fe2000fffe0ff */
[----:B------:R-:W-:-:S11]  /*1d90*/  UMOV UR4, UR21 ;  /* 0x0000001500047c82 */ /* 0x000fd60008000000 */
.L_x_38:
[----:B------:R-:W-:Y:S01]  /*1da0*/  ULEA UR33, UR4, UR13, 0x3 ;  /* 0x0000000d04217291 */ /* 0x000fe2000f8e18ff */
[----:B--2---:R-:W-:Y:S01]  /*1db0*/  @!P3 MOV R2, 0x10000 ;  /* 0x000100000002b802 */ /* 0x004fe20000000f00 */
[----:B--2-4-:R-:W-:Y:S10]  /*1dc0*/  @P0 BRA `(.L_x_33) ;  /* 0x00000000000c0947 */ /* 0x014ff40003800000 */
[----:B------:R-:W-:-:S04]  /*1dd0*/  SHF.L.U32 R3, R12, 0x1f, RZ ;  /* 0x0000001f0c037819 */ /* 0x000fc800000006ff */
[----:B------:R-:W2:Y:S02]  /*1de0*/  SYNCS.PHASECHK.TRANS64.TRYWAIT P0, [UR33+0x18], R3 ;  /* 0x00001803ff0075a7 */ /* 0x000ea40008001121 */
[----:B--2---:R-:W-:Y:S05]  /*1df0*/  @!P0 BRA `(.L_x_34) ;  /* 0x0000006c00588947 */ /* 0x004fea0003800000 */
.L_x_33:
[----:B------:R2:W-:Y:S01]  /*1e00*/  @!P3 SYNCS.ARRIVE.TRANS64 RZ, [UR33], R2 ;  /* 0x00000002ffffb9a7 */ /* 0x0005e20008000021 */
[----:B------:R-:W-:-:S04]  /*1e10*/  ULOP3.LUT UR5, UR29, 0x2, URZ, 0xfc, !UPT ;  /* 0x000000021d057892 */ /* 0x000fc8000f8efcff */
[----:B------:R-:W-:-:S09]  /*1e20*/  UISETP.NE.AND UP0, UPT, UR5, 0x2, UPT ;  /* 0x000000020500788c */ /* 0x000fd2000bf05270 */
[----:B------:R-:W-:Y:S05]  /*1e30*/  BRA.U UP0, `(.L_x_35) ;  /* 0x0000000100047547 */ /* 0x000fea000b800000 */
[----:B------:R-:W-:Y:S05]  /*1e40*/  BPT.TRAP 0x1 ;  /* 0x000000040000795c */ /* 0x000fea0000300000 */
.L_x_35:
[----:B------:R-:W-:Y:S04]  /*1e50*/  BSSY.RECONVERGENT B0, `(.L_x_36) ;  /* 0x0000003000007945 */ /* 0x000fe80003800200 */
[----:B------:R-:W-:Y:S05]  /*1e60*/  @P2 BRA `(.L_x_37) ;  /* 0x0000000000042947 */ /* 0x000fea0003800000 */
[----:B------:R-:W-:Y:S05]  /*1e70*/  BPT.TRAP 0x1 ;  /* 0x000000040000795c */ /* 0x000fea0000300000 */
.L_x_37:
[----:B------:R-:W-:Y:S05]  /*1e80*/  BSYNC.RECONVERGENT B0 ;  /* 0x0000000000007941 */ /* 0x000fea0003800200 */
.L_x_36:
        /* <DEDUP_REMOVED lines=11> */
[----:B-1----:R-:W-:Y:S01]  /*1f40*/  SHF.L.U32 R0, R12, 0x1f, RZ ;  /* 0x0000001f0c007819 */ /* 0x002fe200000006ff */
[----:B------:R-:W-:Y:S02]  /*1f50*/  UIADD3 UR6, UP1, UPT, UR38, 0x80, URZ ;  /* 0x0000008026067890 */ /* 0x000fe4000ff3e0ff */
[----:B------:R-:W-:Y:S01]  /*1f60*/  ULEA UR8, UR8, UR13, 0x1 ;  /* 0x0000000d08087291 */ /* 0x000fe2000f8e08ff */
[----:B------:R3:W4:Y:S01]  /*1f70*/  SYNCS.PHASECHK.TRANS64.TRYWAIT P0, [UR5+0x18], R0 ;  /* 0x00001800ff0075a7 */ /* 0x0007220008001105 */
        /* <DEDUP_REMOVED lines=16> */
[----:B------:R-:W-:Y:S01]  /*2080*/  UTMALDG.3D [UR32], [UR6], desc[UR30] ;  /* 0x00001e20060075b4 */ /* 0x000fe20008011000 */
[----:B------:R-:W-:Y:S01]  /*2090*/  UMOV UR18, UR34 ;  /* 0x0000002200127c82 */ /* 0x000fe20008000000 */
[----:B------:R-:W-:Y:S01]  /*20a0*/  UMOV UR11, UR19 ;  /* 0x00000013000b7c82 */ /* 0x000fe20008000000 */
[----:B------:R-:W-:Y:S01]  /*20b0*/  UMOV UR12, UR36 ;  /* 0x00000024000c7c82 */ /* 0x000fe20008000000 */
[----:B------:R-:W-:Y:S01]  /*20c0*/  UMOV UR9, UR33 ;  /* 0x0000002100097c82 */ /* 0x000fe20008000000 */
[----:B------:R-:W-:Y:S01]  /*20d0*/  UMOV UR10, UR26 ;  /* 0x0000001a000a7c82 */ /* 0x000fe20008000000 */
[----:B------:R-:W-:Y:S01]  /*20e0*/  UTMALDG.3D [UR24], [UR6], desc[UR30] ;  /* 0x00001e18060075b4 */ /* 0x000fe20008011000 */
[----:B------:R-:W-:Y:S01]  /*20f0*/  UTMALDG.3D.MULTICAST [UR16], [UR4], UR37, desc[UR30] ;  /* 0x00001e10040073b4 */ /* 0x000fe20008011825 */
[----:B------:R1:W-:Y:S02]  /*2100*/  UTMALDG.3D.MULTICAST [UR8], [UR4], UR37, desc[UR30] ;  /* 0x00001e08040073b4 */ /* 0x0003e40008011825 */
[----:B-1----:R-:W-:Y:S01]  /*2110*/  UMOV UR4, UR21 ;  /* 0x0000001500047c82 */ /* 0x002fe20008000000 */
[----:B---3--:R-:W-:Y:S05]  /*2120*/  BRA.U UP0, `(.L_x_38) ;  /* 0xfffffffd001c7547 */ /* 0x008fea000b83ffff */
.L_x_32:
[C---:B------:R-:W-:Y:S01]  /*2130*/  LEA R3, R11.reuse, UR13, 0x3 ;  /* 0x0000000d0b037c11 */ /* 0x040fe2000f8e18ff */
[----:B------:R-:W-:Y:S01]  /*2140*/  NOP ;  /* 0x0000000000007918 */ /* 0x000fe20000000000 */
[----:B-1----:R-:W-:Y:S02]  /*2150*/  SHF.L.U32 R0, R10, 0x1f, RZ ;  /* 0x0000001f0a007819 */ /* 0x002fe400000006ff */
[----:B------:R-:W-:Y:S02]  /*2160*/  LEA R5, R11, UR13, 0x4 ;  /* 0x0000000d0b057c11 */ /* 0x000fe4000f8e20ff */
[----:B--2-4-:R-:W1:Y:S02]  /*2170*/  SYNCS.PHASECHK.TRANS64.TRYWAIT P0, [R3+URZ+0x70], R0 ;  /* 0x00007000030075a7 */ /* 0x014e6400080011ff */
[----:B-1----:R-:W-:Y:S05]  /*2180*/  @!P0 BRA `(.L_x_39) ;  /* 0x00000068008c8947 */ /* 0x002fea0003800000 */
.L_x_131:
[----:B------:R-:W2:Y:S01]  /*2190*/  LDS.128 R4, [R5+0x100] ;  /* 0x0001000005047984 */ /* 0x000ea20000000c00 */
[----:B------:R-:W-:Y:S01]  /*21a0*/  UISETP.GE.AND UP0, UPT, UR42, 0x1, UPT ;  /* 0x000000012a00788c */ /* 0x000fe2000bf06270 */
[----:B------:R-:W-:Y:S01]  /*21b0*/  @!PT LDS RZ, [RZ] ;  /* 0x00000000fffff984 */ /* 0x000fe20000000800 */
[----:B------:R-:W-:Y:S01]  /*21c0*/  @!PT LDS RZ, [RZ] ;  /* 0x00000000fffff984 */ /* 0x000fe20000000800 */
[----:B------:R-:W-:Y:S01]  /*21d0*/  @!PT LDS RZ, [RZ] ;  /* 0x00000000fffff984 */ /* 0x000fe20000000800 */
[----:B------:R-:W-:Y:S01]  /*21e0*/  @!PT LDS RZ, [RZ] ;  /* 0x00000000fffff984 */ /* 0x000fe20000000800 */
[----:B------:R3:W-:Y:S06]  /*21f0*/  MEMBAR.ALL.CTA ;  /* 0x0000000000007992 */ /* 0x0007ec0000008000 */
[----:B---3--:R-:W3:Y:S01]  /*2200*/  FENCE.VIEW.ASYNC.S ;  /* 0x00000000000073c6 */ /* 0x008ee20000000000 */
[----:B--2---:R-:W-:-:S13]  /*2210*/  LOP3.LUT P0, RZ, R6, 0x1, RZ, 0xc0, !PT ;  /* 0x0000000106ff7812 */ /* 0x004fda000780c0ff */
[----:B---3--:R-:W-:Y:S01]  /*2220*/  VOTEU.ANY UP1, P0 ;  /* 0x0000000000ff7886 */ /* 0x008fe20000020100 */
[----:B------:R-:W-:-:S13]  /*2230*/  PLOP3.LUT P0, PT, PT, PT, UP1, 0x80, 0x8 ;  /* 0x000000000008781c */ /* 0x000fda0003f0f018 */
[----:B-1----:R-:W-:Y:S02]  /*2240*/  @P0 LOP3.LUT R0, R5, 0xffff, RZ, 0xc0, !PT ;  /* 0x0000ffff05000812 */ /* 0x002fe400078ec0ff */
[----:B------:R-:W-:Y:S02]  /*2250*/  @P0 MOV R2, R4 ;  /* 0x0000000400020202 */ /* 0x000fe40000000f00 */
[----:B------:R-:W-:Y:S01]  /*2260*/  @P0 R2UR UR5, R0 ;  /* 0x00000000000502ca */ /* 0x000fe200000e0000 */
[----:B------:R-:W-:Y:S01]  /*2270*/  VIADD R0, R3, 0x80 ;  /* 0x0000008003007836 */ /* 0x000fe20000000000 */
[----:B------:R-:W-:Y:S02]  /*2280*/  @P0 SHF.R.U32.HI R4, RZ, 0x10, R5 ;  /* 0x00000010ff040819 */ /* 0x000fe40000011605 */
[----:B------:R-:W-:Y:S02]  /*2290*/  @P0 R2UR UR6, R2 ;  /* 0x00000000020602ca */ /* 0x000fe400000e0000 */
[----:B------:R-:W-:-:S02]  /*22a0*/  PRMT R0, RZ, 0x654, R0 ;  /* 0x00000654ff007816 */ /* 0x000fc40000000000 */
[----:B------:R-:W-:Y:S02]  /*22b0*/  @P0 R2UR UR4, R4 ;  /* 0x00000000040402ca */ /* 0x000fe400000e0000 */
[----:B------:R1:W-:Y:S03]  /*22c0*/  SYNCS.ARRIVE.TRANS64.RED.A1T0 RZ, [R0+URZ], RZ ;  /* 0x000000ff00ff79a7 */ /* 0x0003e600081004ff */
[----:B------:R-:W-:-:S04]  /*22d0*/  @UP1 UMOV UR40, UR5 ;  /* 0x0000000500281c82 */ /* 0x000fc80008000000 */
[----:B------:R-:W-:-:S04]  /*22e0*/  @UP1 UMOV UR41, UR6 ;  /* 0x0000000600291c82 */ /* 0x000fc80008000000 */
[----:B------:R-:W-:Y:S01]  /*22f0*/  @UP1 UMOV UR36, UR4 ;  /* 0x0000000400241c82 */ /* 0x000fe20008000000 */
[----:B------:R-:W-:Y:S05]  /*2300*/  BRA.U !UP0, `(.L_x_40) ;  /* 0x0000000108d47547 */ /* 0x000fea000b800000 */
[----:B------:R-:W2:Y:S01]  /*2310*/  LDCU.128 UR16, c[0x0][0xb10] ;  /* 0x00016200ff1077ac */ /* 0x000ea20008000c00 */
[----:B------:R-:W3:Y:S01]  /*2320*/  LDCU UR12, c[0x0][0xb20] ;  /* 0x00016400ff0c77ac */ /* 0x000ee20008000800 */
[----:B------:R-:W4:Y:S01]  /*2330*/  LDCU UR20, c[0x0][0xb0c] ;  /* 0x00016180ff1477ac */ /* 0x000f220008000800 */
[----:B------:R-:W1:Y:S01]  /*2340*/  LDCU.64 UR8, c[0x0][0xb28] ;  /* 0x00016500ff0877ac */ /* 0x000e620008000a00 */
[----:B------:R-:W-:Y:S02]  /*2350*/  UISETP.NE.AND UP3, UPT, UR42, 0x1, UPT ;  /* 0x000000012a00788c */ /* 0x000fe4000bf65270 */
[----:B--2---:R-:W-:Y:S02]  /*2360*/  UIMAD.WIDE.U32 UR6, UR43, UR19, URZ ;  /* 0x000000132b0672a5 */ /* 0x004fe4000f8e00ff */
[----:B------:R-:W-:Y:S02]  /*2370*/  UIMAD.WIDE.U32 UR4, UR44, UR16, URZ ;  /* 0x000000102c0472a5 */ /* 0x000fe4000f8e00ff */
[----:B------:R-:W-:-:S02]  /*2380*/  UISETP.NE.AND UP0, UPT, UR18, 0x1, UPT ;  /* 0x000000011200788c */ /* 0x000fc4000bf05270 */
[----:B------:R-:W-:Y:S01]  /*2390*/  UIMAD.WIDE.U32 UR24, UR40, UR19, URZ ;  /* 0x00000013281872a5 */ /* 0x000fe2000f8e00ff */
[----:B------:R-:W-:Y:S02]  /*23a0*/  UMOV UR6, UR7 ;  /* 0x0000000700067c82 */ /* 0x000fe40008000000 */
[----:B------:R-:W-:Y:S01]  /*23b0*/  UMOV UR4, UR5 ;  /* 0x0000000500047c82 */ /* 0x000fe20008000000 */
[----:B---3--:R-:W-:Y:S02]  /*23c0*/  USHF.R.U32.HI UR6, URZ, UR12, UR6 ;  /* 0x0000000cff067299 */ /* 0x008fe40008011606 */
[----:B----4-:R-:W-:Y:S02]  /*23d0*/  UISETP.NE.AND UP2, UPT, UR20, 0x1, UPT ;  /* 0x000000011400788c */ /* 0x010fe4000bf45270 */
[----:B------:R-:W-:Y:S02]  /*23e0*/  USHF.R.U32.HI UR4, URZ, UR17, UR4 ;  /* 0x00000011ff047299 */ /* 0x000fe40008011604 */
[----:B------:R-:W-:-:S02]  /*23f0*/  USEL UR5, UR43, UR6, !UP0 ;  /* 0x000000062b057287 */ /* 0x000fc4000c000000 */
[----:B------:R-:W-:Y:S02]  /*2400*/  USEL UR6, UR44, UR4, !UP2 ;  /* 0x000000042c067287 */ /* 0x000fe4000d000000 */
[----:B-1----:R-:W-:Y:S01]  /*2410*/  UIMAD.WIDE.U32 UR10, UR5, UR8, URZ ;  /* 0x00000008050a72a5 */ /* 0x002fe2000f8e00ff */
[----:B------:R-:W-:Y:S01]  /*2420*/  UMOV UR4, UR25 ;  /* 0x0000001900047c82 */ /* 0x000fe20008000000 */
[----:B------:R-:W-:Y:S02]  /*2430*/  UIMAD.WIDE.U32 UR14, UR41, UR16, URZ ;  /* 0x00000010290e72a5 */ /* 0x000fe4000f8e00ff */
[----:B------:R-:W-:-:S03]  /*2440*/  UIMAD.WIDE.U32 UR24, UR6, UR8, URZ ;  /* 0x00000008061872a5 */ /* 0x000fc6000f8e00ff */
[----:B------:R-:W-:Y:S01]  /*2450*/  UMOV UR10, UR11 ;  /* 0x0000000b000a7c82 */ /* 0x000fe20008000000 */
[----:B------:R-:W-:Y:S02]  /*2460*/  USHF.R.U32.HI UR4, URZ, UR12, UR4 ;  /* 0x0000000cff047299 */ /* 0x000fe40008011604 */
[----:B------:R-:W-:Y:S01]  /*2470*/  @UP3 USHF.R.U32.HI UR5, URZ, UR9, UR10 ;  /* 0x00000009ff053299 */ /* 0x000fe2000801160a */
[----:B------:R-:W-:Y:S01]  /*2480*/  UMOV UR14, UR15 ;  /* 0x0000000f000e7c82 */ /* 0x000fe20008000000 */
[----:B------:R-:W-:Y:S01]  /*2490*/  UMOV UR24, UR25 ;  /* 0x0000001900187c82 */ /* 0x000fe20008000000 */
[----:B------:R-:W-:Y:S02]  /*24a0*/  USHF.R.U32.HI UR17, URZ, UR17, UR14 ;  /* 0x00000011ff117299 */ /* 0x000fe4000801160e */
[----:B------:R-:W-:Y:S02]  /*24b0*/  USEL UR4, UR40, UR4, !UP0 ;  /* 0x0000000428047287 */ /* 0x000fe4000c000000 */
[----:B------:R-:W-:-:S02]  /*24c0*/  @UP3 USHF.R.U32.HI UR6, URZ, UR9, UR24 ;  /* 0x00000009ff063299 */ /* 0x000fc40008011618 */
[----:B------:R-:W-:Y:S02]  /*24d0*/  UIMAD UR7, UR42, UR5, URZ ;  /* 0x000000052a0772a4 */ /* 0x000fe4000f8e02ff */
[----:B------:R-:W-:Y:S02]  /*24e0*/  USEL UR5, UR41, UR17, !UP2 ;  /* 0x0000001129057287 */ /* 0x000fe4000d000000 */
[----:B------:R-:W-:Y:S02]  /*24f0*/  UIMAD UR10, UR42, UR6, URZ ;  /* 0x000000062a0a72a4 */ /* 0x000fe4000f8e02ff */
[----:B------:R-:W-:Y:S02]  /*2500*/  UISETP.GE.AND UP0, UPT, UR4, UR7, UPT ;  /* 0x000000070400728c */ /* 0x000fe4000bf06270 */
[----:B------:R-:W-:Y:S02]  /*2510*/  UIMAD.WIDE.U32 UR14, UR4, UR8, URZ ;  /* 0x00000008040e72a5 */ /* 0x000fe4000f8e00ff */
[----:B------:R-:W-:-:S02]  /*2520*/  UISETP.GE.OR UP0, UPT, UR5, UR10, UP0 ;  /* 0x0000000a0500728c */ /* 0x000fc40008706670 */
[----:B------:R-:W-:Y:S02]  /*2530*/  UIMAD.WIDE.U32 UR10, UR5, UR8, URZ ;  /* 0x00000008050a72a5 */ /* 0x000fe4000f8e00ff */
[----:B------:R-:W-:Y:S01]  /*2540*/  UIADD3 UR12, UPT, UPT, -UR4, URZ, URZ ;  /* 0x000000ff040c7290 */ /* 0x000fe2000fffe1ff */
[----:B------:R-:W-:Y:S01]  /*2550*/  UMOV UR8, UR15 ;  /* 0x0000000f00087c82 */ /* 0x000fe20008000000 */
[----:B------:R-:W-:Y:S02]  /*2560*/  UIADD3 UR10, UPT, UPT, -UR5, URZ, URZ ;  /* 0x000000ff050a7290 */ /* 0x000fe4000fffe1ff */
[----:B------:R-:W-:-:S03]  /*2570*/  USHF.R.U32.HI UR8, URZ, UR9, UR8 ;  /* 0x00000009ff087299 */ /* 0x000fc60008011608 */
[----:B------:R-:W-:Y:S01]  /*2580*/  @!UP0 UMOV UR7, UR11 ;  /* 0x0000000b00078c82 */ /* 0x000fe20008000000 */
[----:B------:R-:W-:Y:S02]  /*2590*/  UIMAD UR12, UR18, UR12, UR40 ;  /* 0x0000000c120c72a4 */ /* 0x000fe4000f8e0228 */
[----:B------:R-:W-:Y:S02]  /*25a0*/  USEL UR8, UR4, UR8, !UP3 ;  /* 0x0000000804087287 */ /* 0x000fe4000d800000 */
[----:B------:R-:W-:Y:S02]  /*25b0*/  @!UP0 USHF.R.U32.HI UR7, URZ, UR9, UR7 ;  /* 0x00000009ff078299 */ /* 0x000fe40008011607 */
[----:B------:R-:W-:Y:S02]  /*25c0*/  UIADD3 UR9, UPT, UPT, -UR8, URZ, URZ ;  /* 0x000000ff08097290 */ /* 0x000fe4000fffe1ff */
[----:B------:R-:W-:Y:S02]  /*25d0*/  @!UP0 USEL UR7, UR5, UR7, !UP3 ;  /* 0x0000000705078287 */ /* 0x000fe4000d800000 */
[----:B------:R-:W-:-:S02]  /*25e0*/  UIMAD UR9, UR42, UR9, UR4 ;  /* 0x000000092a0972a4 */ /* 0x000fc4000f8e0204 */
[----:B------:R-:W-:Y:S02]  /*25f0*/  @!UP0 UIADD3 UR8, UPT, UPT, UR8, -UR7, URZ ;  /* 0x8000000708088290 */ /* 0x000fe4000fffe0ff */
[----:B------:R-:W-:Y:S02]  /*2600*/  @!UP0 UIMAD UR7, UR9, UR6, UR7 ;  /* 0x00000006090782a4 */ /* 0x000fe4000f8e0207 */
[----:B------:R-:W-:Y:S02]  /*2610*/  @!UP0 UIMAD UR4, UR42, UR8, UR5 ;  /* 0x000000082a0482a4 */ /* 0x000fe4000f8e0205 */
[----:B------:R-:W-:Y:S02]  /*2620*/  UIMAD UR6, UR20, UR10, UR41 ;  /* 0x0000000a140672a4 */ /* 0x000fe4000f8e0229 */
[----:B------:R-:W-:Y:S01]  /*2630*/  UIMAD UR40, UR4, UR18, UR12 ;  /* 0x00000012042872a4 */ /* 0x000fe2000f8e020c */
[----:B------:R-:W-:Y:S02]  /*2640*/  @!UP0 UMOV UR5, UR7 ;  /* 0x0000000700058c82 */ /* 0x000fe40008000000 */
[----:B------:R-:W-:-:S12]  /*2650*/  UIMAD UR41, UR5, UR20, UR6 ;  /* 0x00000014052972a4 */ /* 0x000fd8000f8e0206 */
.L_x_40:
[----:B------:R-:W2:Y:S02]  /*2660*/  LDCU UR4, c[0x0][0xb30] ;  /* 0x00016600ff0477ac */ /* 0x000ea40008000800 */
[----:B--2---:R-:W-:-:S09]  /*2670*/  UISETP.NE.AND UP0, UPT, UR4, 0x1, UPT ;  /* 0x000000010400788c */ /* 0x004fd2000bf05270 */
[----:B------:R-:W-:Y:S05]  /*2680*/  BRA.U UP0, `(.L_x_41) ;  /* 0x0000000100447547 */ /* 0x000fea000b800000 */
[----:B------:R-:W2:Y:S01]  /*2690*/  LDCU.128 UR8, c[0x0][0xb10] ;  /* 0x00016200ff0877ac */ /* 0x000ea20008000c00 */
[----:B------:R-:W3:Y:S01]  /*26a0*/  LDCU UR12, c[0x0][0xb0c] ;  /* 0x00016180ff0c77ac */ /* 0x000ee20008000800 */
[----:B------:R-:W4:Y:S01]  /*26b0*/  LDCU UR14, c[0x0][0xb20] ;  /* 0x00016400ff0e77ac */ /* 0x000f220008000800 */
[----:B--2---:R-:W-:Y:S02]  /*26c0*/  UIMAD.WIDE.U32 UR6, UR41, UR8, URZ ;  /* 0x00000008290672a5 */ /* 0x004fe4000f8e00ff */
[----:B------:R-:W-:Y:S02]  /*26d0*/  UIMAD.WIDE.U32 UR4, UR40, UR11, URZ ;  /* 0x0000000b280472a5 */ /* 0x000fe4000f8e00ff */
[----:B---3--:R-:W-:Y:S02]  /*26e0*/  UISETP.NE.AND UP2, UPT, UR12, 0x1, UPT ;  /* 0x000000010c00788c */ /* 0x008fe4000bf45270 */
[----:B------:R-:W-:Y:S01]  /*26f0*/  UISETP.NE.AND UP0, UPT, UR10, 0x1, UPT ;  /* 0x000000010a00788c */ /* 0x000fe2000bf05270 */
[----:B------:R-:W-:-:S02]  /*2700*/  UMOV UR6, UR7 ;  /* 0x0000000700067c82 */ /* 0x000fc40008000000 */
[----:B------:R-:W-:Y:S01]  /*2710*/  UMOV UR4, UR5 ;  /* 0x0000000500047c82 */ /* 0x000fe20008000000 */
[----:B------:R-:W-:Y:S02]  /*2720*/  USHF.R.U32.HI UR9, URZ, UR9, UR6 ;  /* 0x00000009ff097299 */ /* 0x000fe40008011606 */
[----:B----4-:R-:W-:Y:S02]  /*2730*/  USHF.R.U32.HI UR4, URZ, UR14, UR4 ;  /* 0x0000000eff047299 */ /* 0x010fe40008011604 */
[----:B------:R-:W-:Y:S02]  /*2740*/  USEL UR5, UR41, UR9, !UP2 ;  /* 0x0000000929057287 */ /* 0x000fe4000d000000 */
[----:B------:R-:W-:-:S04]  /*2750*/  USEL UR4, UR40, UR4, !UP0 ;  /* 0x0000000428047287 */ /* 0x000fc8000c000000 */
[----:B------:R-:W-:Y:S02]  /*2760*/  UIADD3 UR6, UPT, UPT, UR5, -UR4, URZ ;  /* 0x8000000405067290 */ /* 0x000fe4000fffe0ff */
[----:B------:R-:W-:Y:S02]  /*2770*/  UIADD3 UR4, UPT, UPT, -UR5, UR4, URZ ;  /* 0x0000000405047290 */ /* 0x000fe4000fffe1ff */
[----:B------:R-:W-:Y:S02]  /*2780*/  UIMAD UR40, UR6, UR10, UR40 ;  /* 0x0000000a062872a4 */ /* 0x000fe4000f8e0228 */
[----:B------:R-:W-:-:S12]  /*2790*/  UIMAD UR41, UR4, UR12, UR41 ;  /* 0x0000000c042972a4 */ /* 0x000fd8000f8e0229 */
.L_x_41:
[----:B------:R-:W-:Y:S01]  /*27a0*/  VIADD R11, R11, 0x1 ;  /* 0x000000010b0b7836 */ /* 0x000fe20000000000 */
[----:B------:R-:W-:Y:S02]  /*27b0*/  R2UR UR5, R81 ;  /* 0x00000000510572ca */ /* 0x000fe400000e0000 */
[----:B------:R-:W-:Y:S02]  /*27c0*/  R2UR UR4, R80 ;  /* 0x00000000500472ca */ /* 0x000fe400000e0000 */
[C---:B------:R-:W-:Y:S02]  /*27d0*/  ISETP.NE.AND P0, PT, R11.reuse, 0x2, PT ;  /* 0x000000020b00780c */ /* 0x040fe40003f05270 */
[----:B------:R-:W-:Y:S02]  /*27e0*/  PLOP3.LUT P1, PT, PT, PT, PT, 0x80, 0x8 ;  /* 0x000000000008781c */ /* 0x000fe40003f2f070 */
[----:B------:R-:W-:Y:S02]  /*27f0*/  SEL R3, RZ, 0x1, P0 ;  /* 0x00000001ff037807 */ /* 0x000fe40000000000 */
[----:B------:R-:W-:-:S02]  /*2800*/  SEL R11, R11, RZ, P0 ;  /* 0x000000ff0b0b7207 */ /* 0x000fc40000000000 */
[----:B------:R-:W-:Y:S01]  /*2810*/  LOP3.LUT R10, R10, R3, RZ, 0x3c, !PT ;  /* 0x000000030a0a7212 */ /* 0x000fe200078e3cff */
[----:B------:R-:W-:Y:S02]  /*2820*/  UIADD3 UR20, UPT, UPT, UR41, UR5, URZ ;  /* 0x0000000529147290 */ /* 0x000fe4000fffe0ff */
[----:B------:R-:W-:Y:S01]  /*2830*/  UIADD3 UR24, UPT, UPT, UR40, UR4, URZ ;  /* 0x0000000428187290 */ /* 0x000fe2000fffe0ff */
[----:B------:R-:W-:Y:S11]  /*2840*/  BRA.U UP1, `(.L_x_42) ;  /* 0xffffffed01dc7547 */ /* 0x000ff6000b83ffff */
[----:B------:R-:W-:Y:S01]  /*2850*/  UIADD3 UR13, UPT, UPT, UR13, 0x18, URZ ;  /* 0x000000180d0d7890 */ /* 0x000fe2000fffe0ff */
[----:B------:R-:W-:-:S03]  /*2860*/  SHF.L.U32 R3, R12, 0x1f, RZ ;  /* 0x0000001f0c037819 */ /* 0x000fc600000006ff */
[----:B------:R-:W-:-:S09]  /*2870*/  ULEA UR4, UR21, UR13, 0x3 ;  /* 0x0000000d15047291 */ /* 0x000fd2000f8e18ff */
[----:B------:R-:W2:Y:S02]  /*2880*/  SYNCS.PHASECHK.TRANS64.TRYWAIT P0, [UR4], R3 ;  /* 0x00000003ff0075a7 */ /* 0x000ea40008001104 */
[----:B--2---:R-:W-:Y:S05]  /*2890*/  @!P0 BRA `(.L_x_43) ;  /* 0x0000006000dc8947 */ /* 0x004fea0003800000 */
.L_x_133:
[----:B------:R-:W-:-:S04]  /*28a0*/  UIADD3 UR4, UPT, UPT, UR21, 0x1, URZ ;  /* 0x0000000115047890 */ /* 0x000fc8000fffe0ff */
[----:B------:R-:W-:-:S04]  /*28b0*/  UISETP.NE.AND UP0, UPT, UR4, 0x3, UPT ;  /* 0x000000030400788c */ /* 0x000fc8000bf05270 */
[----:B------:R-:W-:Y:S02]  /*28c0*/  USEL UR6, URZ, 0x1, UP0 ;  /* 0x00000001ff067887 */ /* 0x000fe40008000000 */
[----:B------:R-:W-:-:S04]  /*28d0*/  USEL UR4, UR4, URZ, UP0 ;  /* 0x000000ff04047287 */ /* 0x000fc80008000000 */
[----:B------:R-:W-:Y:S01]  /*28e0*/  ULEA UR5, UR4, UR13, 0x3 ;  /* 0x0000000d04057291 */ /* 0x000fe2000f8e18ff */
[----:B------:R-:W-:-:S04]  /*28f0*/  LOP3.LUT R12, R12, UR6, RZ, 0x3c, !PT ;  /* 0x000000060c0c7c12 */ /* 0x000fc8000f8e3cff */
[----:B-1----:R-:W-:-:S04]  /*2900*/  SHF.L.U32 R3, R12, 0x1f, RZ ;  /* 0x0000001f0c037819 */ /* 0x002fc800000006ff */
[----:B------:R-:W1:Y:S02]  /*2910*/  SYNCS.PHASECHK.TRANS64.TRYWAIT P0, [UR5], R3 ;  /* 0x00000003ff0075a7 */ /* 0x000e640008001105 */
[----:B-1----:R-:W-:Y:S05]  /*2920*/  @!P0 BRA `(.L_x_44) ;  /* 0x0000006000d08947 */ /* 0x002fea0003800000 */
.L_x_135:
[----:B------:R-:W-:-:S04]  /*2930*/  UIADD3 UR4, UPT, UPT, UR4, 0x1, URZ ;  /* 0x0000000104047890 */ /* 0x000fc8000fffe0ff */
[----:B------:R-:W-:-:S04]  /*2940*/  UISETP.NE.AND UP0, UPT, UR4, 0x3, UPT ;  /* 0x000000030400788c */ /* 0x000fc8000bf05270 */
[----:B------:R-:W-:Y:S02]  /*2950*/  USEL UR5, URZ, 0x1, UP0 ;  /* 0x00000001ff057887 */ /* 0x000fe40008000000 */
[----:B------:R-:W-:-:S04]  /*2960*/  USEL UR4, UR4, URZ, UP0 ;  /* 0x000000ff04047287 */ /* 0x000fc80008000000 */
[----:B------:R-:W-:Y:S01]  /*2970*/  ULEA UR4, UR4, UR13, 0x3 ;  /* 0x0000000d04047291 */ /* 0x000fe2000f8e18ff */
[----:B-1----:R-:W-:-:S04]  /*2980*/  LOP3.LUT R3, R12, UR5, RZ, 0x3c, !PT ;  /* 0x000000050c037c12 */ /* 0x002fc8000f8e3cff */
[----:B------:R-:W-:Y:S01]  /*2990*/  SHF.L.U32 R3, R3, 0x1f, RZ ;  /* 0x0000001f03037819 */ /* 0x000fe200000006ff */
[----:B------:R-:W-:-:S07]  /*29a0*/  IMAD.U32 R0, RZ, RZ, UR4 ;  /* 0x00000004ff007e24 */ /* 0x000fce000f8e00ff */
.L_x_45:
[----:B-1----:R1:W2:Y:S02]  /*29b0*/  SYNCS.PHASECHK.TRANS64.TRYWAIT P0, [R0+URZ], R3 ;  /* 0x00000003000075a7 */ /* 0x0022a400080011ff */
[----:B--2---:R-:W-:Y:S05]  /*29c0*/  @!P0 NANOSLEEP.SYNCS 0x989680 ;  /* 0x009896800000895d */ /* 0x004fea0003900000 */
[----:B------:R-:W2:Y:S02]  /*29d0*/  @!P0 SYNCS.PHASECHK.TRANS64 P0, [R0+URZ], R3 ;  /* 0x00000003000085a7 */ /* 0x000ea400080010ff */
[----:B--2---:R-:W-:Y:S05]  /*29e0*/  @P0 EXIT ;  /* 0x000000000000094d */ /* 0x004fea0003800000 */
[----:B------:R-:W-:Y:S05]  /*29f0*/  BRA `(.L_x_45) ;  /* 0xfffffffc00ec7947 */ /* 0x000fea000383ffff */
.L_x_22:
[----:B------:R-:W-:-:S04]  /*2a00*/  UISETP.NE.AND UP0, UPT, UR47, URZ, UPT ;  /* 0x000000ff2f00728c */ /* 0x000fc8000bf05270 */
[----:B------:R-:W-:-:S09]  /*2a10*/  UISETP.NE.OR UP0, UPT, UR18, 0x1, UP0 ;  /* 0x000000011200788c */ /* 0x000fd20008705670 */
[----:B------:R-:W-:Y:S05]  /*2a20*/  BRA.U UP0, `(.L_x_46) ;  /* 0x0000000500487547 */ /* 0x000fea000b800000 */
[----:B------:R-:W-:Y:S01]  /*2a30*/  ISETP.GE.U32.AND P2, PT, R0, 0x2, PT ;  /* 0x000000020000780c */ /* 0x000fe20003f46070 */
[----:B------:R-:W-:Y:S01]  /*2a40*/  IMAD.MOV.U32 R12, RZ, RZ, 0x1 ;  /* 0x00000001ff0c7424 */ /* 0x000fe200078e00ff */
[----:B------:R-:W-:Y:S02]  /*2a50*/  CS2R R10, SRZ ;  /* 0x00000000000a7805 */ /* 0x000fe4000001ff00 */
[----:B------:R-:W-:Y:S01]  /*2a60*/  CS2R R8, SRZ ;  /* 0x0000000000087805 */ /* 0x000fe2000001ff00 */
[----:B------:R-:W-:Y:S01]  /*2a70*/  UMOV UR6, 0x400 ;  /* 0x0000040000067882 */ /* 0x000fe20000000000 */
[----:B------:R-:W-:Y:S01]  /*2a80*/  UMOV UR5, URZ ;  /* 0x000000ff00057c82 */ /* 0x000fe20008000000 */
[----:B------:R-:W-:-:S12]  /*2a90*/  ULEA UR6, UR47, UR6, 0x18 ;  /* 0x000000062f067291 */ /* 0x000fd8000f8ec0ff */
.L_x_50:
[----:B------:R-:W-:Y:S02]  /*2aa0*/  LEA R2, R8, UR6, 0x3 ;  /* 0x0000000608027c11 */ /* 0x000fe4000f8e18ff */
[----:B------:R-:W-:-:S03]  /*2ab0*/  SHF.L.U32 R5, R9, 0x1f, RZ ;  /* 0x0000001f09057819 */ /* 0x000fc600000006ff */
[----:B------:R-:W-:Y:S01]  /*2ac0*/  VIADD R4, R2, 0xe0 ;  /* 0x000000e002047836 */ /* 0x000fe20000000000 */
[----:B------:R-:W2:Y:S02]  /*2ad0*/  SYNCS.PHASECHK.TRANS64.TRYWAIT P0, [R2+URZ+0xd0], R5 ;  /* 0x0000d005020075a7 */ /* 0x000ea400080011ff */
[----:B--2---:R-:W-:Y:S05]  /*2ae0*/  @!P0 BRA `(.L_x_47) ;  /* 0x0000006000788947 */ /* 0x004fea0003800000 */
.L_x_136:
[----:B------:R-:W-:Y:S01]  /*2af0*/  ULEA UR4, UR5, UR6, 0x3 ;  /* 0x0000000605047291 */ /* 0x000fe2000f8e18ff */
[----:B------:R-:W-:Y:S02]  /*2b00*/  PRMT R4, RZ, 0x654, R4 ;  /* 0x00000654ff047816 */ /* 0x000fe40000000004 */
[----:B--2---:R-:W-:Y:S01]  /*2b10*/  SHF.L.U32 R5, R12, 0x1f, RZ ;  /* 0x0000001f0c057819 */ /* 0x004fe200000006ff */
[----:B------:R-:W-:Y:S01]  /*2b20*/  UIADD3 UR7, UPT, UPT, UR4, 0x70, URZ ;  /* 0x0000007004077890 */ /* 0x000fe2000fffe0ff */
[----:B------:R2:W-:Y:S05]  /*2b30*/  SYNCS.ARRIVE.TRANS64.RED.A1T0 RZ, [R4+URZ], RZ ;  /* 0x000000ff04ff79a7 */ /* 0x0005ea00081004ff */
[----:B------:R-:W-:Y:S01]  /*2b40*/  IMAD.U32 R7, RZ, RZ, UR7 ;  /* 0x00000007ff077e24 */ /* 0x000fe2000f8e00ff */
[----:B------:R-:W3:Y:S04]  /*2b50*/  SYNCS.PHASECHK.TRANS64.TRYWAIT P0, [UR4+0x80], R5 ;  /* 0x00008005ff0075a7 */ /* 0x000ee80008001104 */
[----:B------:R-:W-:Y:S01]  /*2b60*/  PRMT R6, R0, 0x654, R7 ;  /* 0x0000065400067816 */ /* 0x000fe20000000007 */
[----:B--2---:R-:W-:Y:S01]  /*2b70*/  @!P2 IMAD.MOV.U32 R4, RZ, RZ, 0x10 ;  /* 0x00000010ff04a424 */ /* 0x004fe200078e00ff */
[----:B---3--:R-:W-:Y:S06]  /*2b80*/  @!P0 BRA `(.L_x_48) ;  /* 0x0000006000648947 */ /* 0x008fec0003800000 */
.L_x_138:
[----:B------:R-:W-:Y:S01]  /*2b90*/  ULEA UR8, UR5, UR6, 0x4 ;  /* 0x0000000605087291 */ /* 0x000fe2000f8e20ff */
[----:B------:R-:W-:Y:S01]  /*2ba0*/  SEL R3, R6, R3, !P2 ;  /* 0x0000000306037207 */ /* 0x000fe20005000000 */
[----:B------:R-:W-:Y:S01]  /*2bb0*/  UIADD3 UR9, UPT, UPT, UR4, 0x70, URZ ;  /* 0x0000007004097890 */ /* 0x000fe2000fffe0ff */
[----:B--2---:R-:W-:Y:S01]  /*2bc0*/  LEA R2, R11, UR6, 0x3 ;  /* 0x000000060b027c11 */ /* 0x004fe2000f8e18ff */
[----:B------:R-:W-:Y:S01]  /*2bd0*/  UIADD3 UR8, UPT, UPT, UR8, 0x100, URZ ;  /* 0x0000010008087890 */ /* 0x000fe2000fffe0ff */
[----:B------:R-:W-:Y:S01]  /*2be0*/  SHF.L.U32 R5, R10, 0x1f, RZ ;  /* 0x0000001f0a057819 */ /* 0x000fe200000006ff */
[----:B------:R2:W-:Y:S01]  /*2bf0*/  @!P2 SYNCS.ARRIVE.TRANS64.RED RZ, [R3+URZ], R4 ;  /* 0x0000000403ffa9a7 */ /* 0x0005e200080004ff */
[----:B------:R-:W-:Y:S01]  /*2c00*/  UIADD3 UR4, UPT, UPT, UR5, 0x1, URZ ;  /* 0x0000000105047890 */ /* 0x000fe2000fffe0ff */
[----:B------:R-:W-:-:S03]  /*2c10*/  VIADD R8, R8, 0x1 ;  /* 0x0000000108087836 */ /* 0x000fc60000000000 */
[----:B------:R-:W-:Y:S02]  /*2c20*/  UISETP.NE.AND UP0, UPT, UR4, 0x2, UPT ;  /* 0x000000020400788c */ /* 0x000fe4000bf05270 */
[----:B------:R-:W-:Y:S06]  /*2c30*/  UGETNEXTWORKID.BROADCAST [UR8], [UR9] ;  /* 0x00000000080073ca */ /* 0x000fec0008000100 */
[----:B------:R-:W-:Y:S01]  /*2c40*/  USEL UR7, URZ, 0x1, UP0 ;  /* 0x00000001ff077887 */ /* 0x000fe20008000000 */
[----:B------:R-:W-:Y:S01]  /*2c50*/  ISETP.NE.AND P0, PT, R8, 0x2, PT ;  /* 0x000000020800780c */ /* 0x000fe20003f05270 */
[----:B------:R-:W-:Y:S01]  /*2c60*/  USEL UR5, UR4, URZ, UP0 ;  /* 0x000000ff04057287 */ /* 0x000fe20008000000 */
[----:B------:R-:W3:Y:S03]  /*2c70*/  SYNCS.PHASECHK.TRANS64.TRYWAIT P1, [R2+URZ+0x70], R5 ;  /* 0x00007005020075a7 */ /* 0x000ee600080211ff */
[----:B------:R-:W-:Y:S01]  /*2c80*/  LOP3.LUT R12, R12, UR7, RZ, 0x3c, !PT ;  /* 0x000000070c0c7c12 */ /* 0x000fe2000f8e3cff */
[----:B--23--:R-:W-:Y:S07]  /*2c90*/  @!P1 BRA `(.L_x_49) ;  /* 0x0000006000389947 */ /* 0x00cfee0003800000 */
.L_x_139:
[C---:B------:R-:W-:Y:S01]  /*2ca0*/  LEA R4, R11.reuse, UR6, 0x4 ;  /* 0x000000060b047c11 */ /* 0x040fe2000f8e20ff */
[----:B--2---:R-:W-:Y:S01]  /*2cb0*/  VIADD R2, R2, 0x80 ;  /* 0x0000008002027836 */ /* 0x004fe20000000000 */
[----:B------:R-:W-:Y:S01]  /*2cc0*/  SEL R8, R8, RZ, P0 ;  /* 0x000000ff08087207 */ /* 0x000fe20000000000 */
[----:B------:R-:W-:-:S03]  /*2cd0*/  VIADD R11, R11, 0x1 ;  /* 0x000000010b0b7836 */ /* 0x000fc60000000000 */
[----:B------:R-:W2:Y:S01]  /*2ce0*/  LDS.128 R4, [R4+0x100] ;  /* 0x0001000004047984 */ /* 0x000ea20000000c00 */
[----:B------:R-:W-:Y:S02]  /*2cf0*/  PRMT R2, RZ, 0x654, R2 ;  /* 0x00000654ff027816 */ /* 0x000fe40000000002 */
[C---:B------:R-:W-:Y:S01]  /*2d00*/  ISETP.NE.AND P1, PT, R11.reuse, 0x2, PT ;  /* 0x000000020b00780c */ /* 0x040fe20003f25270 */
[----:B------:R-:W-:Y:S01]  /*2d10*/  @!PT LDS RZ, [RZ] ;  /* 0x00000000fffff984 */ /* 0x000fe20000000800 */
[----:B------:R-:W-:Y:S01]  /*2d20*/  @!PT LDS RZ, [RZ] ;  /* 0x00000000fffff984 */ /* 0x000fe20000000800 */
[----:B------:R-:W-:Y:S01]  /*2d30*/  @!PT LDS RZ, [RZ] ;  /* 0x00000000fffff984 */ /* 0x000fe20000000800 */
[----:B------:R-:W-:Y:S01]  /*2d40*/  @!PT LDS RZ, [RZ] ;  /* 0x00000000fffff984 */ /* 0x000fe20000000800 */
[----:B------:R3:W-:Y:S06]  /*2d50*/  MEMBAR.ALL.CTA ;  /* 0x0000000000007992 */ /* 0x0007ec0000008000 */
[----:B---3--:R-:W3:Y:S01]  /*2d60*/  FENCE.VIEW.ASYNC.S ;  /* 0x00000000000073c6 */ /* 0x008ee20000000000 */
[----:B------:R-:W-:Y:S01]  /*2d70*/  SEL R11, R11, RZ, P1 ;  /* 0x000000ff0b0b7207 */ /* 0x000fe20000800000 */
[----:B---3--:R3:W-:Y:S01]  /*2d80*/  SYNCS.ARRIVE.TRANS64.RED.A1T0 RZ, [R2+URZ], RZ ;  /* 0x000000ff02ff79a7 */ /* 0x0087e200081004ff */
[----:B--2---:R-:W-:-:S02]  /*2d90*/  LOP3.LUT P3, RZ, R6, 0x1, RZ, 0xc0, !PT ;  /* 0x0000000106ff7812 */ /* 0x004fc4000786c0ff */
[----:B------:R-:W-:-:S04]  /*2da0*/  SEL R5, RZ, 0x1, P1 ;  /* 0x00000001ff057807 */ /* 0x000fc80000800000 */
[----:B------:R-:W-:Y:S02]  /*2db0*/  LOP3.LUT R10, R10, R5, RZ, 0x3c, !PT ;  /* 0x000000050a0a7212 */ /* 0x000fe400078e3cff */
[----:B---3--:R-:W-:-:S04]  /*2dc0*/  SEL R2, RZ, 0x1, P0 ;  /* 0x00000001ff027807 */ /* 0x008fc80000000000 */
[----:B------:R-:W-:Y:S01]  /*2dd0*/  LOP3.LUT R9, R9, R2, RZ, 0x3c, !PT ;  /* 0x0000000209097212 */ /* 0x000fe200078e3cff */
[----:B------:R-:W-:Y:S06]  /*2de0*/  @P3 BRA `(.L_x_50) ;  /* 0xfffffffc002c3947 */ /* 0x000fec000383ffff */
[----:B------:R-:W-:Y:S01]  /*2df0*/  ULEA UR4, UR5, UR6, 0x3 ;  /* 0x0000000605047291 */ /* 0x000fe2000f8e18ff */
[----:B------:R-:W-:-:S08]  /*2e00*/  SHF.L.U32 R3, R12, 0x1f, RZ ;  /* 0x0000001f0c037819 */ /* 0x000fd000000006ff */
[----:B------:R-:W2:Y:S02]  /*2e10*/  SYNCS.PHASECHK.TRANS64 P0, [UR4+0x80], R3 ;  /* 0x00008003ff0075a7 */ /* 0x000ea40008001004 */
[----:B--2---:R-:W-:Y:S05]  /*2e20*/  @P0 BRA `(.L_x_51) ;  /* 0x0000000000080947 */ /* 0x004fea0003800000 */
[----:B------:R-:W2:Y:S02]  /*2e30*/  SYNCS.PHASECHK.TRANS64.TRYWAIT P0, [UR4+0x80], R3 ;  /* 0x00008003ff0075a7 */ /* 0x000ea40008001104 */
[----:B--2---:R-:W-:Y:S05]  /*2e40*/  @!P0 BRA `(.L_x_52) ;  /* 0x0000005c00e08947 */ /* 0x004fea0003800000 */
.L_x_51:
[----:B------:R-:W-:-:S04]  /*2e50*/  UIADD3 UR7, UPT, UPT, UR5, 0x1, URZ ;  /* 0x0000000105077890 */ /* 0x000fc8000fffe0ff */
[----:B------:R-:W-:-:S04]  /*2e60*/  UISETP.NE.AND UP0, UPT, UR7, 0x2, UPT ;  /* 0x000000020700788c */ /* 0x000fc8000bf05270 */
[----:B------:R-:W-:Y:S02]  /*2e70*/  USEL UR8, URZ, 0x1, UP0 ;  /* 0x00000001ff087887 */ /* 0x000fe40008000000 */
[----:B------:R-:W-:-:S04]  /*2e80*/  USEL UR7, UR7, URZ, UP0 ;  /* 0x000000ff07077287 */ /* 0x000fc80008000000 */
[----:B------:R-:W-:Y:S01]  /*2e90*/  ULEA UR7, UR7, UR6, 0x3 ;  /* 0x0000000607077291 */ /* 0x000fe2000f8e18ff */
[----:B--2---:R-:W-:-:S04]  /*2ea0*/  LOP3.LUT R3, R12, UR8, RZ, 0x3c, !PT ;  /* 0x000000080c037c12 */ /* 0x004fc8000f8e3cff */
[----:B------:R-:W-:-:S04]  /*2eb0*/  SHF.L.U32 R0, R3, 0x1f, RZ ;  /* 0x0000001f03007819 */ /* 0x000fc800000006ff */
[----:B------:R-:W2:Y:S02]  /*2ec0*/  SYNCS.PHASECHK.TRANS64 P0, [UR7+0x80], R0 ;  /* 0x00008000ff0075a7 */ /* 0x000ea40008001007 */
[----:B-12---:R-:W-:Y:S05]  /*2ed0*/  @P0 EXIT ;  /* 0x000000000000094d */ /* 0x006fea0003800000 */
[----:B------:R-:W-:Y:S02]  /*2ee0*/  SHF.L.U32 R3, R3, 0x1f, RZ ;  /* 0x0000001f03037819 */ /* 0x000fe400000006ff */
[----:B------:R-:W-:-:S07]  /*2ef0*/  MOV R0, UR7 ;  /* 0x0000000700007c02 */ /* 0x000fce0008000f00 */
.L_x_53:
[----:B-1----:R1:W2:Y:S02]  /*2f00*/  SYNCS.PHASECHK.TRANS64.TRYWAIT P0, [R0+URZ+0x80], R3 ;  /* 0x00008003000075a7 */ /* 0x0022a400080011ff */
[----:B--2---:R-:W-:Y:S05]  /*2f10*/  @!P0 NANOSLEEP.SYNCS 0x989680 ;  /* 0x009896800000895d */ /* 0x004fea0003900000 */
[----:B------:R-:W2:Y:S02]  /*2f20*/  @!P0 SYNCS.PHASECHK.TRANS64 P0, [R0+URZ+0x80], R3 ;  /* 0x00008003000085a7 */ /* 0x000ea400080010ff */
[----:B--2---:R-:W-:Y:S05]  /*2f30*/  @P0 EXIT ;  /* 0x000000000000094d */ /* 0x004fea0003800000 */
[----:B------:R-:W-:Y:S05]  /*2f40*/  BRA `(.L_x_53) ;  /* 0xfffffffc00ec7947 */ /* 0x000fea000383ffff */
.L_x_46:
[----:B------:R-:W-:Y:S05]  /*2f50*/  BRA.U UP4, `(.L_x_54) ;  /* 0x0000001104407547 */ /* 0x000fea000b800000 */
[----:B------:R-:W-:Y:S01]  /*2f60*/  UMOV UR4, 0x40 ;  /* 0x0000004000047882 */ /* 0x000fe20000000000 */
[----:B------:R-:W-:Y:S01]  /*2f70*/  NOP ;  /* 0x0000000000007918 */ /* 0x000fe20000000000 */
[----:B------:R-:W-:Y:S01]  /*2f80*/  ULEA UR5, UR47, UR4, 0x18 ;  /* 0x000000042f057291 */ /* 0x000fe2000f8ec0ff */
[----:B------:R-:W-:Y:S02]  /*2f90*/  UMOV UR6, 0x400 ;  /* 0x0000040000067882 */ /* 0x000fe40000000000 */
[----:B------:R-:W-:-:S06]  /*2fa0*/  ULEA UR6, UR47, UR6, 0x18 ;  /* 0x000000062f067291 */ /* 0x000fcc000f8ec0ff */
[----:B------:R-:W2:Y:S02]  /*2fb0*/  LDS.U8 R0, [UR5+0x1c] ;  /* 0x00001c05ff007984 */ /* 0x000ea40008000000 */
[----:B--2---:R-:W-:-:S13]  /*2fc0*/  ISETP.NE.AND P0, PT, R0, RZ, PT ;  /* 0x000000ff0000720c */ /* 0x004fda0003f05270 */
[----:B------:R-:W-:Y:S05]  /*2fd0*/  @P0 BRA `(.L_x_55) ;  /* 0x0000000000580947 */ /* 0x000fea0003800000 */
[----:B------:R-:W-:-:S13]  /*2fe0*/  ELECT P0, URZ, PT ;  /* 0x0000000000ff782f */ /* 0x000fda0003800000 */
[----:B------:R-:W-:Y:S05]  /*2ff0*/  @!P0 BRA `(.L_x_56) ;  /* 0x0000000000608947 */ /* 0x000fea0003800000 */
[----:B------:R-:W-:Y:S01]  /*3000*/  UMOV UR4, 0x10 ;  /* 0x0000001000047882 */ /* 0x000fe20000000000 */
[----:B------:R-:W-:Y:S01]  /*3010*/  HFMA2 R0, -RZ, RZ, 0, 5.9604644775390625e-08 ;  /* 0x00000001ff007431 */ /* 0x000fe200000001ff */
[----:B------:R-:W-:-:S03]  /*3020*/  MOV R3, 0xffff ;  /* 0x0000ffff00037802 */ /* 0x000fc60000000f00 */
[----:B------:R-:W-:Y:S04]  /*3030*/  DEPBAR.LE SB2, 0x36 ;  /* 0x0000ad800000791a */ /* 0x000fe80000000000 */
[----:B------:R-:W2:Y:S02]  /*3040*/  UTCATOMSWS.FIND_AND_SET.ALIGN UP0, UR4, UR4 ;  /* 0x00000004000475e3 */ /* 0x000ea40008000800 */
[----:B--2---:R-:W-:Y:S01]  /*3050*/  MOV R4, UR4 ;  /* 0x0000000400047c02 */ /* 0x004fe20008000f00 */
[----:B------:R-:W-:Y:S06]  /*3060*/  BRA.U UP0, `(.L_x_57) ;  /* 0x0000000100187547 */ /* 0x000fec000b800000 */
.L_x_58:
[----:B------:R-:W-:Y:S05]  /*3070*/  NANOSLEEP 0x64 ;  /* 0x000000640000795d */ /* 0x000fea0003800000 */
[----:B------:R-:W-:-:S05]  /*3080*/  UMOV UR4, 0x10 ;  /* 0x0000001000047882 */ /* 0x000fca0000000000 */
[----:B------:R-:W-:Y:S04]  /*3090*/  DEPBAR.LE SB2, 0x36 ;  /* 0x0000ad800000791a */ /* 0x000fe80000000000 */
[----:B------:R-:W2:Y:S02]  /*30a0*/  UTCATOMSWS.FIND_AND_SET.ALIGN UP0, UR4, UR4 ;  /* 0x00000004000475e3 */ /* 0x000ea40008000800 */
[----:B--2---:R-:W-:Y:S01]  /*30b0*/  MOV R4, UR4 ;  /* 0x0000000400047c02 */ /* 0x004fe20008000f00 */
[----:B------:R-:W-:Y:S05]  /*30c0*/  BRA.U !UP0, `(.L_x_58) ;  /* 0xfffffffd08e87547 */ /* 0x000fea000b83ffff */
.L_x_57:
[-C--:B------:R-:W-:Y:S02]  /*30d0*/  SHF.L.U32 R3, R3, R4.reuse, RZ ;  /* 0x0000000403037219 */ /* 0x080fe400000006ff */
[----:B------:R-:W-:Y:S01]  /*30e0*/  SHF.L.U32 R0, R0, R4, RZ ;  /* 0x0000000400007219 */ /* 0x000fe200000006ff */
[----:B------:R-:W-:Y:S02]  /*30f0*/  IMAD.SHL.U32 R4, R4, 0x20, RZ ;  /* 0x0000002004047824 */ /* 0x000fe400078e00ff */
[----:B------:R2:W-:Y:S04]  /*3100*/  ATOMS.OR RZ, [UR5+0x14], R3 ;  /* 0x00001403ffff798c */ /* 0x0005e8000b000005 */
[----:B------:R2:W-:Y:S04]  /*3110*/  ATOMS.OR RZ, [UR5+0x18], R0 ;  /* 0x00001800ffff798c */ /* 0x0005e8000b000005 */
[----:B------:R2:W-:Y:S01]  /*3120*/  STS [UR6+0x120], R4 ;  /* 0x00012004ff007988 */ /* 0x0005e20008000806 */
[----:B------:R-:W-:Y:S05]  /*3130*/  BRA `(.L_x_56) ;  /* 0x0000000000107947 */ /* 0x000fea0003800000 */
.L_x_55:
[----:B------:R-:W-:Y:S02]  /*3140*/  MOV R0, 0xffffffff ;  /* 0xffffffff00007802 */ /* 0x000fe40000000f00 */
[----:B------:R-:W-:-:S03]  /*3150*/  MOV R4, 0x3180 ;  /* 0x0000318000047802 */ /* 0x000fc60000000f00 */
[----:B------:R2:W-:Y:S04]  /*3160*/  STS [UR6+0x120], R0 ;  /* 0x00012000ff007988 */ /* 0x0005e80008000806 */
[----:B-12--5:R-:W-:Y:S05]  /*3170*/  CALL.REL.NOINC `($__internal_1_$__cuda_sm10x_tcgen05_guardrail_trap_phase_invalid_during_alloc) ;  /* 0x0000006000e87944 */ /* 0x026fea0003c00000 */
.L_x_56:
[----:B------:R-:W-:Y:S05]  /*3180*/  WARPSYNC.ALL ;  /* 0x0000000000007948 */ /* 0x000fea0003800000 */
[----:B------:R-:W3:Y:S01]  /*3190*/  S2UR UR4, SR_CgaCtaId ;  /* 0x00000000000479c3 */ /* 0x000ee20000008800 */
[----:B------:R-:W-:Y:S01]  /*31a0*/  UMOV UR43, 0x400 ;  /* 0x00000400002b7882 */ /* 0x000fe20000000000 */
[----:B------:R-:W-:-:S06]  /*31b0*/  NOP ;  /* 0x0000000000007918 */ /* 0x000fcc0000000000 */
[----:B------:R-:W-:Y:S06]  /*31c0*/  BAR.ARV 0x6, 0xa0 ;  /* 0x0182800000007b1d */ /* 0x000fec0000002000 */
[----:B------:R-:W4:Y:S01]  /*31d0*/  LDCU UR6, c[0x0][0x38c] ;  /* 0x00007180ff0677ac */ /* 0x000f220008000800 */
[----:B------:R-:W-:Y:S01]  /*31e0*/  LOP3.LUT R2, R2, 0xffff, RZ, 0xc0, !PT ;  /* 0x0000ffff02027812 */ /* 0x000fe200078ec0ff */
[----:B------:R-:W-:Y:S01]  /*31f0*/  IMAD.MOV.U32 R11, RZ, RZ, 0x1 ;  /* 0x00000001ff0b7424 */ /* 0x000fe200078e00ff */
[----:B------:R-:W-:Y:S01]  /*3200*/  CS2R R8, SRZ ;  /* 0x0000000000087805 */ /* 0x000fe2000001ff00 */
[----:B------:R-:W1:Y:S01]  /*3210*/  LDCU UR7, c[0x0][0x38c] ;  /* 0x00007180ff0777ac */ /* 0x000e620008000800 */
[----:B------:R-:W-:Y:S01]  /*3220*/  R2UR UR44, R2 ;  /* 0x00000000022c72ca */ /* 0x000fe200000e0000 */
[----:B------:R-:W-:Y:S01]  /*3230*/  IMAD.MOV.U32 R10, RZ, RZ, RZ ;  /* 0x000000ffff0a7224 */ /* 0x000fe200078e00ff */
[----:B------:R-:W-:Y:S01]  /*3240*/  UMOV UR46, URZ ;  /* 0x000000ff002e7c82 */ /* 0x000fe20008000000 */
[----:B------:R-:W-:Y:S01]  /*3250*/  UMOV UR41, URZ ;  /* 0x000000ff00297c82 */ /* 0x000fe20008000000 */
[----:B---3--:R-:W-:Y:S01]  /*3260*/  ULEA UR43, UR4, UR43, 0x18 ;  /* 0x0000002b042b7291 */ /* 0x008fe2000f8ec0ff */
[----:B------:R-:W-:Y:S01]  /*3270*/  UMOV UR62, 0x0 ;  /* 0x00000000003e7882 */ /* 0x000fe20000000000 */
[----:B------:R-:W-:-:S02]  /*3280*/  UMOV UR63, 0x4300010 ;  /* 0x04300010003f7882 */ /* 0x000fc40000000000 */
[----:B------:R-:W-:Y:S02]  /*3290*/  UIADD3 UR5, UPT, UPT, UR43, 0x6800, URZ ;  /* 0x000068002b057890 */ /* 0x000fe4000fffe0ff */
[----:B------:R-:W-:Y:S02]  /*32a0*/  UIADD3 UR4, UPT, UPT, UR43, 0x12800, URZ ;  /* 0x000128002b047890 */ /* 0x000fe4000fffe0ff */
[----:B----4-:R-:W-:Y:S01]  /*32b0*/  UIADD3 UR6, UPT, UPT, UR6, 0x7f, URZ ;  /* 0x0000007f06067890 */ /* 0x010fe2000fffe0ff */
[----:B--2---:R-:W2:Y:S01]  /*32c0*/  LDS R0, [UR43+0x120] ;  /* 0x0001202bff007984 */ /* 0x004ea20008000800 */
[----:B------:R-:W-:Y:S02]  /*32d0*/  USHF.R.U32.HI UR5, URZ, 0x4, UR5 ;  /* 0x00000004ff057899 */ /* 0x000fe40008011605 */
[----:B------:R-:W-:Y:S02]  /*32e0*/  USHF.R.S32.HI UR64, URZ, 0x1f, UR6 ;  /* 0x0000001fff407899 */ /* 0x000fe40008011406 */
[----:B------:R-:W-:-:S02]  /*32f0*/  USHF.R.U32.HI UR4, URZ, 0x4, UR4 ;  /* 0x00000004ff047899 */ /* 0x000fc40008011604 */
[----:B------:R-:W-:Y:S02]  /*3300*/  ULEA.HI UR64, UR64, UR6, URZ, 0x7 ;  /* 0x0000000640407291 */ /* 0x000fe4000f8f38ff */
[----:B------:R-:W-:Y:S02]  /*3310*/  ULOP3.LUT UR5, UR5, 0x3fff, URZ, 0xc0, !UPT ;  /* 0x00003fff05057892 */ /* 0x000fe4000f8ec0ff */
[----:B------:R-:W-:Y:S02]  /*3320*/  USHF.R.S32.HI UR64, URZ, 0x7, UR64 ;  /* 0x00000007ff407899 */ /* 0x000fe40008011440 */
[----:B------:R-:W-:Y:S02]  /*3330*/  ULOP3.LUT UR4, UR4, 0x3fff, URZ, 0xc0, !UPT ;  /* 0x00003fff04047892 */ /* 0x000fe4000f8ec0ff */
[----:B------:R-:W-:Y:S01]  /*3340*/  UISETP.LT.AND UP0, UPT, UR64, 0x1, UPT ;  /* 0x000000014000788c */ /* 0x000fe2000bf01270 */
[----:B------:R-:W-:Y:S01]  /*3350*/  UMOV UR60, 0x0 ;  /* 0x00000000003c7882 */ /* 0x000fe20000000000 */
[----:B------:R-:W-:-:S02]  /*3360*/  UMOV UR61, 0x4300010 ;  /* 0x04300010003d7882 */ /* 0x000fc40000000000 */
[----:B------:R-:W-:Y:S01]  /*3370*/  USEL UR65, UR64, 0x1, !UP0 ;  /* 0x0000000140417887 */ /* 0x000fe2000c000000 */
[----:B------:R-:W-:Y:S01]  /*3380*/  UMOV UR58, 0x0 ;  /* 0x00000000003a7882 */ /* 0x000fe20000000000 */
[----:B------:R-:W-:Y:S01]  /*3390*/  UMOV UR59, 0x4300010 ;  /* 0x04300010003b7882 */ /* 0x000fe20000000000 */
[----:B------:R-:W-:Y:S01]  /*33a0*/  UMOV UR56, 0x0 ;  /* 0x0000000000387882 */ /* 0x000fe20000000000 */
[----:B------:R-:W-:Y:S01]  /*33b0*/  UMOV UR57, 0x4300010 ;  /* 0x0430001000397882 */ /* 0x000fe20000000000 */
[----:B------:R-:W-:Y:S01]  /*33c0*/  UMOV UR54, 0x0 ;  /* 0x0000000000367882 */ /* 0x000fe20000000000 */
[----:B------:R-:W-:Y:S01]  /*33d0*/  UMOV UR55, 0x4300010 ;  /* 0x0430001000377882 */ /* 0x000fe20000000000 */
[----:B------:R-:W-:Y:S01]  /*33e0*/  UMOV UR52, 0x0 ;  /* 0x0000000000347882 */ /* 0x000fe20000000000 */
[----:B------:R-:W-:Y:S01]  /*33f0*/  UMOV UR53, 0x4300010 ;  /* 0x0430001000357882 */ /* 0x000fe20000000000 */
[----:B------:R-:W-:Y:S02]  /*3400*/  ULOP3.LUT UR45, UR5, 0x10000, URZ, 0xfc, !UPT ;  /* 0x00010000052d7892 */ /* 0x000fe4000f8efcff */
[----:B------:R-:W-:-:S02]  /*3410*/  ULOP3.LUT UR4, UR4, 0x10000, URZ, 0xfc, !UPT ;  /* 0x0001000004047892 */ /* 0x000fc4000f8efcff */
[----:B------:R-:W-:Y:S02]  /*3420*/  UIADD3 UR65, UPT, UPT, -UR65, URZ, URZ ;  /* 0x000000ff41417290 */ /* 0x000fe4000fffe1ff */
[----:B-1----:R-:W-:Y:S01]  /*3430*/  UISETP.GE.AND UP4, UPT, UR7, 0x1, UPT ;  /* 0x000000010700788c */ /* 0x002fe2000bf86270 */
[----:B------:R-:W-:Y:S01]  /*3440*/  UMOV UR50, 0x0 ;  /* 0x0000000000327882 */ /* 0x000fe20000000000 */
[----:B------:R-:W-:Y:S01]  /*3450*/  UMOV UR51, 0x4300010 ;  /* 0x0430001000337882 */ /* 0x000fe20000000000 */
[----:B------:R-:W-:Y:S01]  /*3460*/  UMOV UR48, 0x0 ;  /* 0x0000000000307882 */ /* 0x000fe20000000000 */
[----:B--2---:R-:W-:Y:S01]  /*3470*/  R2UR UR66, R0 ;  /* 0x00000000004272ca */ /* 0x004fe200000e0000 */
[----:B------:R-:W-:-:S14]  /*3480*/  UMOV UR49, 0x4300010 ;  /* 0x0430001000317882 */ /* 0x000fdc0000000000 */
.L_x_65:
[----:B------:R-:W-:Y:S02]  /*3490*/  LEA R0, R10, UR43, 0x3 ;  /* 0x0000002b0a007c11 */ /* 0x000fe4000f8e18ff */
[----:B------:R-:W-:Y:S02]  /*34a0*/  SHF.L.U32 R5, R9, 0x1f, RZ ;  /* 0x0000001f09057819 */ /* 0x000fe400000006ff */
[----:B------:R-:W-:Y:S01]  /*34b0*/  PLOP3.LUT P0, PT, PT, PT, UP4, 0x80, 0x8 ;  /* 0x000000000008781c */ /* 0x000fe20003f0f048 */
[----:B------:R-:W-:Y:S01]  /*34c0*/  VIADD R3, R0, 0x80 ;  /* 0x0000008000037836 */ /* 0x000fe20000000000 */
[----:B-1----:R-:W1:Y:S02]  /*34d0*/  SYNCS.PHASECHK.TRANS64.TRYWAIT P1, [R0+URZ+0x70], R5 ;  /* 0x00007005000075a7 */ /* 0x002e6400080211ff */
[----:B-1-3--:R-:W-:Y:S09]  /*34e0*/  @!P1 BRA `(.L_x_59) ;  /* 0x0000005800509947 */ /* 0x00aff20003800000 */
.L_x_141:
[----:B------:R-:W-:Y:S01]  /*34f0*/  LEA R4, R10, UR43, 0x4 ;  /* 0x0000002b0a047c11 */ /* 0x000fe2000f8e20ff */
[----:B------:R-:W-:Y:S01]  /*3500*/  @UP4 ULEA UR5, UR41, UR43, 0x3 ;  /* 0x0000002b29054291 */ /* 0x000fe2000f8e18ff */
[----:B------:R-:W-:Y:S01]  /*3510*/  PLOP3.LUT P2, PT, PT, PT, PT, 0x80, 0x8 ;  /* 0x000000000008781c */ /* 0x000fe20003f4f070 */
[----:B------:R-:W-:Y:S01]  /*3520*/  ULEA UR47, UR46, UR43, 0x3 ;  /* 0x0000002b2e2f7291 */ /* 0x000fe2000f8e18ff */
[----:B------:R-:W-:Y:S02]  /*3530*/  PRMT R3, RZ, 0x654, R3 ;  /* 0x00000654ff037816 */ /* 0x000fe40000000003 */
[----:B-1----:R-:W1:Y:S01]  /*3540*/  LDS.128 R4, [R4+0x100] ;  /* 0x0001000004047984 */ /* 0x002e620000000c00 */
[----:B------:R-:W-:Y:S02]  /*3550*/  @P0 SHF.L.U32 R2, R8, 0x1f, RZ ;  /* 0x0000001f08020819 */ /* 0x000fe400000006ff */
[----:B------:R-:W-:Y:S01]  /*3560*/  SHF.L.U32 R0, R11, 0x1f, RZ ;  /* 0x0000001f0b007819 */ /* 0x000fe200000006ff */
[----:B------:R-:W-:Y:S01]  /*3570*/  @!PT LDS RZ, [RZ] ;  /* 0x00000000fffff984 */ /* 0x000fe20000000800 */
[----:B------:R-:W-:Y:S01]  /*3580*/  @!PT LDS RZ, [RZ] ;  /* 0x00000000fffff984 */ /* 0x000fe20000000800 */
[----:B------:R-:W-:Y:S01]  /*3590*/  @!PT LDS RZ, [RZ] ;  /* 0x00000000fffff984 */ /* 0x000fe20000000800 */
[----:B------:R-:W-:Y:S01]  /*35a0*/  @!PT LDS RZ, [RZ] ;  /* 0x00000000fffff984 */ /* 0x000fe20000000800 */
[----:B------:R2:W-:Y:S06]  /*35b0*/  MEMBAR.ALL.CTA ;  /* 0x0000000000007992 */ /* 0x0005ec0000008000 */
[----:B--2---:R-:W2:Y:S02]  /*35c0*/  FENCE.VIEW.ASYNC.S ;  /* 0x00000000000073c6 */ /* 0x004ea40000000000 */
[----:B--2---:R2:W-:Y:S01]  /*35d0*/  SYNCS.ARRIVE.TRANS64.RED.A1T0 RZ, [R3+URZ], RZ ;  /* 0x000000ff03ff79a7 */ /* 0x0045e200081004ff */
[----:B------:R2:W3:Y:S01]  /*35e0*/  @P0 SYNCS.PHASECHK.TRANS64.TRYWAIT P2, [UR5], R2 ;  /* 0x00000002ff0005a7 */ /* 0x0004e20008041105 */
[----:B------:R-:W-:Y:S01]  /*35f0*/  ULEA.HI UR5, UR46, UR46, URZ, 0x1 ;  /* 0x0000002e2e057291 */ /* 0x000fe2000f8f08ff */
[----:B-1----:R-:W-:-:S03]  /*3600*/  LOP3.LUT P1, RZ, R6, 0x1, RZ, 0xc0, !PT ;  /* 0x0000000106ff7812 */ /* 0x002fc6000782c0ff */
[----:B------:R-:W-:Y:S02]  /*3610*/  ULOP3.LUT UR6, UR5, 0xffe, URZ, 0xc0, !UPT ;  /* 0x00000ffe05067892 */ /* 0x000fe4000f8ec0ff */
[----:B------:R-:W-:Y:S02]  /*3620*/  USHF.R.U32.HI UR38, URZ, 0x1, UR5 ;  /* 0x00000001ff267899 */ /* 0x000fe40008011605 */
[----:B------:R-:W-:Y:S02]  /*3630*/  UIADD3 UR5, UPT, UPT, -UR6, UR46, URZ ;  /* 0x0000002e06057290 */ /* 0x000fe4000fffe1ff */
[----:B------:R-:W-:-:S04]  /*3640*/  UIMAD UR38, UR38, 0xc0, UR66 ;  /* 0x000000c0262678a4 */ /* 0x000fc8000f8e0242 */
[----:B------:R-:W-:Y:S01]  /*3650*/  ULEA UR38, UR5, UR38, 0x14 ;  /* 0x0000002605267291 */ /* 0x000fe2000f8ea0ff */
[----:B------:R-:W1:Y:S02]  /*3660*/  SYNCS.PHASECHK.TRANS64.TRYWAIT P0, [UR47+0xb0], R0 ;  /* 0x0000b000ff0075a7 */ /* 0x000e64000800112f */
[----:B-123--:R-:W-:Y:S09]  /*3670*/  @!P0 BRA `(.L_x_60) ;  /* 0x0000005800008947 */ /* 0x00eff20003800000 */
.L_x_143:
[----:B------:R-:W-:Y:S01]  /*3680*/  IADD3 R10, PT, PT, R10, 0x1, RZ ;  /* 0x000000010a0a7810 */ /* 0x000fe20007ffe0ff */
[----:B------:R-:W-:Y:S06]  /*3690*/  BRA.U !UP4, `(.L_x_61) ;  /* 0x000000050c107547 */ /* 0x000fec000b800000 */
[----:B------:R-:W-:Y:S01]  /*36a0*/  UPLOP3.LUT UP2, UPT, UPT, UPT, UPT, 0x40, 0x4 ;  /* 0x000000000004789c */ /* 0x000fe20003f4e870 */
[----:B------:R-:W-:Y:S01]  /*36b0*/  UMOV UR40, UR65 ;  /* 0x0000004100287c82 */ /* 0x000fe20008000000 */
[----:B------:R-:W-:Y:S01]  /*36c0*/  UMOV UR39, UR64 ;  /* 0x0000004000277c82 */ /* 0x000fe20008000000 */
[----:B------:R-:W-:-:S08]  /*36d0*/  UMOV UR5, UR41 ;  /* 0x0000002900057c82 */ /* 0x000fd00008000000 */
.L_x_64:
[----:B------:R-:W-:Y:S02]  /*36e0*/  UIADD3 UR40, UPT, UPT, UR40, 0x1, URZ ;  /* 0x0000000128287890 */ /* 0x000fe4000fffe0ff */
[----:B--2---:R-:W-:Y:S02]  /*36f0*/  ULEA UR7, UR5, UR43, 0x3 ;  /* 0x0000002b05077291 */ /* 0x004fe4000f8e18ff */
[----:B------:R-:W-:Y:S01]  /*3700*/  UISETP.NE.AND UP3, UPT, UR40, URZ, UPT ;  /* 0x000000ff2800728c */ /* 0x000fe2000bf65270 */
[----:B---3--:R-:W-:Y:S10]  /*3710*/  @P2 BRA `(.L_x_62) ;  /* 0x00000000000c2947 */ /* 0x008ff40003800000 */
[----:B-1----:R-:W-:Y:S04]  /*3720*/  SHF.L.U32 R3, R8, 0x1f, RZ ;  /* 0x0000001f08037819 */ /* 0x002fe800000006ff */
[----:B------:R-:W1:Y:S02]  /*3730*/  SYNCS.PHASECHK.TRANS64.TRYWAIT P0, [UR7], R3 ;  /* 0x00000003ff0075a7 */ /* 0x000e640008001107 */
[----:B-1----:R-:W-:Y:S05]  /*3740*/  @!P0 BRA `(.L_x_63) ;  /* 0x0000005400e48947 */ /* 0x002fea0003800000 */
.L_x_62:
[----:B------:R-:W-:Y:S01]  /*3750*/  UISETP.NE.AND UP0, UPT, UR39, 0x1, UPT ;  /* 0x000000012700788c */ /* 0x000fe2000bf05270 */
[----:B------:R-:W-:Y:S01]  /*3760*/  PLOP3.LUT P2, PT, PT, PT, PT, 0x80, 0x8 ;  /* 0x000000000008781c */ /* 0x000fe20003f4f070 */
[----:B------:R-:W-:Y:S02]  /*3770*/  UIADD3 UR6, UPT, UPT, UR5, 0x1, URZ ;  /* 0x0000000105067890 */ /* 0x000fe4000fffe0ff */
[----:B------:R-:W-:Y:S02]  /*3780*/  UIADD3 UR42, UPT, UPT, UR7, 0x18, URZ ;  /* 0x00000018072a7890 */ /* 0x000fe4000fffe0ff */
[----:B------:R-:W-:Y:S01]  /*3790*/  UISETP.NE.AND UP1, UPT, UR6, 0x3, UPT ;  /* 0x000000030600788c */ /* 0x000fe2000bf25270 */
[----:B------:R-:W-:Y:S01]  /*37a0*/  PLOP3.LUT P0, PT, PT, PT, UP0, 0x80, 0x8 ;  /* 0x000000000008781c */ /* 0x000fe20003f0f008 */
[----:B------:R-:W-:Y:S02]  /*37b0*/  UIADD3 UR39, UPT, UPT, UR39, -0x1, URZ ;  /* 0xffffffff27277890 */ /* 0x000fe4000fffe0ff */
[----:B------:R-:W-:Y:S02]  /*37c0*/  USEL UR8, URZ, 0x1, UP1 ;  /* 0x00000001ff087887 */ /* 0x000fe40008800000 */
[----:B------:R-:W-:Y:S01]  /*37d0*/  USEL UR41, UR6, URZ, UP1 ;  /* 0x000000ff06297287 */ /* 0x000fe20008800000 */
[----:B------:R-:W-:Y:S01]  /*37e0*/  UMOV UR7, 0x40004040 ;  /* 0x4000404000077882 */ /* 0x000fe20000000000 */
[----:B------:R-:W-:Y:S02]  /*37f0*/  UMOV UR9, 0x40004040 ;  /* 0x4000404000097882 */ /* 0x000fe40000000000 */
[----:B------:R-:W-:Y:S01]  /*3800*/  @UP0 ULEA UR6, UR41, UR43, 0x3 ;  /* 0x0000002b29060291 */ /* 0x000fe2000f8e18ff */
[----:B------:R-:W-:Y:S01]  /*3810*/  LOP3.LUT R8, R8, UR8, RZ, 0x3c, !PT ;  /* 0x0000000808087c12 */ /* 0x000fe2000f8e3cff */
[----:B------:R-:W-:Y:S01]  /*3820*/  ULEA UR8, UR5, UR45, 0xa ;  /* 0x0000002d05087291 */ /* 0x000fe2000f8e50ff */
[----:B------:R-:W-:Y:S02]  /*3830*/  UMOV UR37, 0x40004040 ;  /* 0x4000404000257882 */ /* 0x000fe40000000000 */
[----:B-1----:R-:W-:Y:S01]  /*3840*/  @P0 SHF.L.U32 R0, R8, 0x1f, RZ ;  /* 0x0000001f08000819 */ /* 0x002fe200000006ff */
[----:B------:R-:W-:Y:S02]  /*3850*/  UIADD3 UR34, UPT, UPT, UR8, 0x2, URZ ;  /* 0x0000000208227890 */ /* 0x000fe4000fffe0ff */
[----:B------:R-:W-:Y:S01]  /*3860*/  UIADD3 UR30, UPT, UPT, UR8, 0x4, URZ ;  /* 0x00000004081e7890 */ /* 0x000fe2000fffe0ff */
[----:B------:R2:W3:Y:S01]  /*3870*/  @P0 SYNCS.PHASECHK.TRANS64.TRYWAIT P2, [UR6], R0 ;  /* 0x00000000ff0005a7 */ /* 0x0004e20008041106 */
[----:B------:R-:W-:Y:S02]  /*3880*/  UIMAD UR6, UR5, 0xc00, UR4 ;  /* 0x00000c00050678a4 */ /* 0x000fe4000f8e0204 */
[----:B------:R-:W-:Y:S02]  /*3890*/  UIADD3 UR26, UPT, UPT, UR8, 0x6, URZ ;  /* 0x00000006081a7890 */ /* 0x000fe4000fffe0ff */
[----:B------:R-:W-:Y:S02]  /*38a0*/  UIADD3 UR36, UPT, UPT, UR6, 0x2, URZ ;  /* 0x0000000206247890 */ /* 0x000fe4000fffe0ff */
[----:B------:R-:W-:Y:S02]  /*38b0*/  UIADD3 UR32, UPT, UPT, UR6, 0x4, URZ ;  /* 0x0000000406207890 */ /* 0x000fe4000fffe0ff */
[----:B------:R-:W-:Y:S01]  /*38c0*/  UIADD3 UR28, UPT, UPT, UR6, 0x6, URZ ;  /* 0x00000006061c7890 */ /* 0x000fe2000fffe0ff */
[----:B------:R2:W-:Y:S01]  /*38d0*/  UTCHMMA gdesc[UR8], gdesc[UR6], tmem[UR38], tmem[UR62], idesc[UR63], UP2 ;  /* 0x00ff3e06080075ea */ /* 0x0005e20009000026 */
[----:B------:R-:W-:Y:S02]  /*38e0*/  UIADD3 UR24, UPT, UPT, UR6, 0x600, URZ ;  /* 0x0000060006187890 */ /* 0x000fe4000fffe0ff */
[----:B------:R-:W-:Y:S02]  /*38f0*/  UIADD3 UR22, UPT, UPT, UR8, 0x200, URZ ;  /* 0x0000020008167890 */ /* 0x000fe4000fffe0ff */
[----:B------:R-:W-:Y:S02]  /*3900*/  UIADD3 UR20, UPT, UPT, UR6, 0x602, URZ ;  /* 0x0000060206147890 */ /* 0x000fe4000fffe0ff */
[----:B------:R-:W-:Y:S02]  /*3910*/  UIADD3 UR18, UPT, UPT, UR8, 0x202, URZ ;  /* 0x0000020208127890 */ /* 0x000fe4000fffe0ff */
[----:B------:R-:W-:Y:S02]  /*3920*/  UIADD3 UR16, UPT, UPT, UR6, 0x604, URZ ;  /* 0x0000060406107890 */ /* 0x000fe4000fffe0ff */
[----:B------:R-:W-:Y:S02]  /*3930*/  UIADD3 UR14, UPT, UPT, UR8, 0x204, URZ ;  /* 0x00000204080e7890 */ /* 0x000fe4000fffe0ff */
[----:B------:R-:W-:Y:S02]  /*3940*/  UIADD3 UR12, UPT, UPT, UR6, 0x606, URZ ;  /* 0x00000606060c7890 */ /* 0x000fe4000fffe0ff */
[----:B------:R-:W-:Y:S02]  /*3950*/  UIADD3 UR10, UPT, UPT, UR8, 0x206, URZ ;  /* 0x00000206080a7890 */ /* 0x000fe4000fffe0ff */
[----:B------:R-:W-:Y:S01]  /*3960*/  UPLOP3.LUT UP2, UPT, UPT, UPT, UPT, 0x80, 0x8 ;  /* 0x000000000008789c */ /* 0x000fe20003f4f070 */
[----:B------:R-:W-:Y:S01]  /*3970*/  UMOV UR35, 0x40004040 ;  /* 0x4000404000237882 */ /* 0x000fe20000000000 */
[----:B------:R-:W-:Y:S01]  /*3980*/  UMOV UR33, 0x40004040 ;  /* 0x4000404000217882 */ /* 0x000fe20000000000 */
[----:B------:R2:W-:Y:S01]  /*3990*/  UTCHMMA gdesc[UR34], gdesc[UR36], tmem[UR38], tmem[UR60], idesc[UR61], UPT ;  /* 0x00ff3c24220075ea */ /* 0x0005e2000b800026 */
        /* <DEDUP_REMOVED lines=14> */
[----:B------:R-:W-:Y:S01]  /*3a80*/  UMOV UR11, 0x40004040 ;  /* 0x40004040000b7882 */ /* 0x000fe20000000000 */
[----:B------:R2:W-:Y:S01]  /*3a90*/  UTCHMMA gdesc[UR14], gdesc[UR16], tmem[UR38], tmem[UR50], idesc[UR51], UPT ;  /* 0x00ff32100e0075ea */ /* 0x0005e2000b800026 */
[----:B------:R2:W-:Y:S01]  /*3aa0*/  UTCHMMA gdesc[UR10], gdesc[UR12], tmem[UR38], tmem[UR48], idesc[UR49], UPT ;  /* 0x00ff300c0a0075ea */ /* 0x0005e2000b800026 */
[----:B------:R2:W-:Y:S01]  /*3ab0*/  UTCBAR.MULTICAST [UR42], URZ, UR44 ;  /* 0x000000ff2a0073e9 */ /* 0x0005e2000800082c */
[----:B------:R-:W-:Y:S01]  /*3ac0*/  UMOV UR5, UR41 ;  /* 0x0000002900057c82 */ /* 0x000fe20008000000 */
[----:B------:R-:W-:Y:S05]  /*3ad0*/  BRA.U UP3, `(.L_x_64) ;  /* 0xfffffffd03007547 */ /* 0x000fea000b83ffff */
.L_x_61:
[----:B------:R-:W-:Y:S01]  /*3ae0*/  UIADD3 UR5, UPT, UPT, UR46, 0x1, URZ ;  /* 0x000000012e057890 */ /* 0x000fe2000fffe0ff */
[C---:B------:R-:W-:Y:S01]  /*3af0*/  ISETP.NE.AND P0, PT, R10.reuse, 0x2, PT ;  /* 0x000000020a00780c */ /* 0x040fe20003f05270 */
[----:B--2---:R-:W-:Y:S02]  /*3b00*/  UIADD3 UR6, UPT, UPT, UR47, 0x90, URZ ;  /* 0x000000902f067890 */ /* 0x004fe4000fffe0ff */
[----:B------:R-:W-:Y:S01]  /*3b10*/  UISETP.NE.AND UP0, UPT, UR5, 0x4, UPT ;  /* 0x000000040500788c */ /* 0x000fe2000bf05270 */
[----:B-1----:R-:W-:Y:S02]  /*3b20*/  SEL R0, RZ, 0x1, P0 ;  /* 0x00000001ff007807 */ /* 0x002fe40000000000 */
[----:B------:R-:W-:Y:S01]  /*3b30*/  SEL R10, R10, RZ, P0 ;  /* 0x000000ff0a0a7207 */ /* 0x000fe20000000000 */
[----:B------:R-:W-:Y:S01]  /*3b40*/  USEL UR7, URZ, 0x1, UP0 ;  /* 0x00000001ff077887 */ /* 0x000fe20008000000 */
[----:B------:R-:W-:Y:S01]  /*3b50*/  LOP3.LUT R9, R9, R0, RZ, 0x3c, !PT ;  /* 0x0000000009097212 */ /* 0x000fe200078e3cff */
[----:B------:R-:W-:Y:S01]  /*3b60*/  USEL UR46, UR5, URZ, UP0 ;  /* 0x000000ff052e7287 */ /* 0x000fe20008000000 */
[----:B------:R1:W-:Y:S03]  /*3b70*/  UTCBAR [UR6], URZ ;  /* 0x000000ff060073e9 */ /* 0x0003e600080000ff */
[----:B------:R-:W-:Y:S01]  /*3b80*/  LOP3.LUT R11, R11, UR7, RZ, 0x3c, !PT ;  /* 0x000000070b0b7c12 */ /* 0x000fe2000f8e3cff */
[----:B------:R-:W-:Y:S07]  /*3b90*/  @P1 BRA `(.L_x_65) ;  /* 0xfffffff8003c1947 */ /* 0x000fee000383ffff */
[----:B------:R-:W2:Y:S01]  /*3ba0*/  S2UR UR8, SR_CgaCtaId ;  /* 0x00000000000879c3 */ /* 0x000ea20000008800 */
[----:B------:R-:W-:Y:S01]  /*3bb0*/  ELECT P0, URZ, PT ;  /* 0x0000000000ff782f */ /* 0x000fe20003800000 */
[----:B------:R-:W-:Y:S01]  /*3bc0*/  IMAD.MOV.U32 R0, RZ, RZ, 0x1 ;  /* 0x00000001ff007424 */ /* 0x000fe200078e00ff */
[----:B------:R-:W-:Y:S01]  /*3bd0*/  UIADD3 UR43, UPT, UPT, UR43, 0xb0, URZ ;  /* 0x000000b02b2b7890 */ /* 0x000fe2000fffe0ff */
[----:B------:R-:W-:Y:S01]  /*3be0*/  SHF.L.U32 R3, R11, 0x1f, RZ ;  /* 0x0000001f0b037819 */ /* 0x000fe200000006ff */
[----:B------:R-:W-:-:S03]  /*3bf0*/  UMOV UR4, 0x40 ;  /* 0x0000004000047882 */ /* 0x000fc60000000000 */
[----:B------:R-:W-:Y:S01]  /*3c00*/  UVIRTCOUNT.DEALLOC.SMPOOL 0x80 ;  /* 0x000000800000784c */ /* 0x000fe20000000000 */
[----:B--2---:R-:W-:Y:S02]  /*3c10*/  ULEA UR8, UR8, UR4, 0x18 ;  /* 0x0000000408087291 */ /* 0x004fe4000f8ec0ff */
[----:B------:R-:W-:-:S07]  /*3c20*/  ULEA UR4, UR46, UR43, 0x3 ;  /* 0x0000002b2e047291 */ /* 0x000fce000f8e18ff */
[----:B------:R2:W-:Y:S02]  /*3c30*/  @P0 STS.U8 [UR8+0x1c], R0 ;  /* 0x00001c00ff000988 */ /* 0x0005e40008000008 */
[----:B------:R-:W4:Y:S02]  /*3c40*/  SYNCS.PHASECHK.TRANS64.TRYWAIT P0, [UR4], R3 ;  /* 0x00000003ff0075a7 */ /* 0x000f240008001104 */
[----:B--2-4-:R-:W-:Y:S05]  /*3c50*/  @!P0 BRA `(.L_x_66) ;  /* 0x0000005000b88947 */ /* 0x014fea0003800000 */
.L_x_146:
[----:B------:R-:W-:-:S04]  /*3c60*/  UIADD3 UR4, UPT, UPT, UR46, 0x1, URZ ;  /* 0x000000012e047890 */ /* 0x000fc8000fffe0ff */
[----:B------:R-:W-:-:S04]  /*3c70*/  UISETP.NE.AND UP0, UPT, UR4, 0x4, UPT ;  /* 0x000000040400788c */ /* 0x000fc8000bf05270 */
[----:B-1----:R-:W-:Y:S02]  /*3c80*/  USEL UR6, URZ, 0x1, UP0 ;  /* 0x00000001ff067887 */ /* 0x002fe40008000000 */
[----:B------:R-:W-:-:S04]  /*3c90*/  USEL UR4, UR4, URZ, UP0 ;  /* 0x000000ff04047287 */ /* 0x000fc80008000000 */
[----:B------:R-:W-:Y:S01]  /*3ca0*/  ULEA UR5, UR4, UR43, 0x3 ;  /* 0x0000002b04057291 */ /* 0x000fe2000f8e18ff */
[----:B------:R-:W-:-:S04]  /*3cb0*/  LOP3.LUT R2, R11, UR6, RZ, 0x3c, !PT ;  /* 0x000000060b027c12 */ /* 0x000fc8000f8e3cff */
[----:B--2---:R-:W-:-:S04]  /*3cc0*/  SHF.L.U32 R3, R2, 0x1f, RZ ;  /* 0x0000001f02037819 */ /* 0x004fc800000006ff */
[----:B------:R-:W1:Y:S02]  /*3cd0*/  SYNCS.PHASECHK.TRANS64.TRYWAIT P0, [UR5], R3 ;  /* 0x00000003ff0075a7 */ /* 0x000e640008001105 */
[----:B-1----:R-:W-:Y:S05]  /*3ce0*/  @!P0 BRA `(.L_x_67) ;  /* 0x0000005000ac8947 */ /* 0x002fea0003800000 */
.L_x_148:
        /* <DEDUP_REMOVED lines=9> */
.L_x_150:
[----:B------:R-:W-:-:S04]  /*3d80*/  UIADD3 UR4, UPT, UPT, UR4, 0x1, URZ ;  /* 0x0000000104047890 */ /* 0x000fc8000fffe0ff */
[----:B------:R-:W-:-:S04]  /*3d90*/  UISETP.NE.AND UP0, UPT, UR4, 0x4, UPT ;  /* 0x000000040400788c */ /* 0x000fc8000bf05270 */
[----:B------:R-:W-:Y:S02]  /*3da0*/  USEL UR5, URZ, 0x1, UP0 ;  /* 0x00000001ff057887 */ /* 0x000fe40008000000 */
[----:B------:R-:W-:-:S04]  /*3db0*/  USEL UR4, UR4, URZ, UP0 ;  /* 0x000000ff04047287 */ /* 0x000fc80008000000 */
[----:B------:R-:W-:Y:S01]  /*3dc0*/  ULEA UR4, UR4, UR43, 0x3 ;  /* 0x0000002b04047291 */ /* 0x000fe2000f8e18ff */
[----:B-1----:R-:W-:-:S04]  /*3dd0*/  LOP3.LUT R3, R2, UR5, RZ, 0x3c, !PT ;  /* 0x0000000502037c12 */ /* 0x002fc8000f8e3cff */
[----:B------:R-:W-:-:S04]  /*3de0*/  SHF.L.U32 R3, R3, 0x1f, RZ ;  /* 0x0000001f03037819 */ /* 0x000fc800000006ff */
[----:B------:R-:W1:Y:S02]  /*3df0*/  SYNCS.PHASECHK.TRANS64.TRYWAIT P0, [UR4], R3 ;  /* 0x00000003ff0075a7 */ /* 0x000e640008001104 */
[----:B-1----:R-:W-:Y:S05]  /*3e00*/  @!P0 BRA `(.L_x_69) ;  /* 0x0000005000948947 */ /* 0x002fea0003800000 */
.L_x_152:
[----:B------:R-:W-:Y:S01]  /*3e10*/  NOP ;  /* 0x0000000000007918 */ /* 0x000fe20000000000 */
[----:B-1----:R-:W1:Y:S01]  /*3e20*/  LDS R0, [UR8+0x14] ;  /* 0x00001408ff007984 */ /* 0x002e620008000800 */
[----:B------:R-:W-:Y:S01]  /*3e30*/  ULOP3.LUT UR4, UR66, 0xffff, URZ, 0xc0, !UPT ;  /* 0x0000ffff42047892 */ /* 0x000fe2000f8ec0ff */
[----:B------:R-:W-:Y:S01]  /*3e40*/  UMOV UR5, 0xffff ;  /* 0x0000ffff00057882 */ /* 0x000fe20000000000 */
[----:B------:R-:W-:Y:S02]  /*3e50*/  UMOV UR6, 0x1 ;  /* 0x0000000100067882 */ /* 0x000fe40000000000 */
[----:B------:R-:W-:-:S04]  /*3e60*/  USHF.R.U32.HI UR4, URZ, 0x5, UR4 ;  /* 0x00000005ff047899 */ /* 0x000fc80008011604 */
[----:B------:R-:W-:Y:S02]  /*3e70*/  USHF.L.U32 UR5, UR5, UR4, URZ ;  /* 0x0000000405057299 */ /* 0x000fe400080006ff */
[----:B------:R-:W-:-:S04]  /*3e80*/  USHF.L.U32 UR4, UR6, UR4, URZ ;  /* 0x0000000406047299 */ /* 0x000fc800080006ff */
[----:B-1----:R-:W-:-:S04]  /*3e90*/  LOP3.LUT R0, R0, UR5, RZ, 0xc0, !PT ;  /* 0x0000000500007c12 */ /* 0x002fc8000f8ec0ff */
[----:B------:R-:W-:-:S13]  /*3ea0*/  ISETP.NE.AND P0, PT, R0, UR5, PT ;  /* 0x0000000500007c0c */ /* 0x000fda000bf05270 */
[----:B------:R-:W-:Y:S05]  /*3eb0*/  @P0 BRA `(.L_x_70) ;  /* 0x0000000000580947 */ /* 0x000fea0003800000 */
[----:B------:R-:W1:Y:S02]  /*3ec0*/  LDS R0, [UR8+0x18] ;  /* 0x00001808ff007984 */ /* 0x000e640008000800 */
[----:B-1----:R-:W-:-:S04]  /*3ed0*/  LOP3.LUT R0, R0, UR4, RZ, 0xc0, !PT ;  /* 0x0000000400007c12 */ /* 0x002fc8000f8ec0ff */
[----:B------:R-:W-:-:S13]  /*3ee0*/  ISETP.NE.AND P0, PT, R0, UR4, PT ;  /* 0x0000000400007c0c */ /* 0x000fda000bf05270 */
[----:B------:R-:W-:Y:S05]  /*3ef0*/  @P0 BRA `(.L_x_71) ;  /* 0x00000000003c0947 */ /* 0x000fea0003800000 */
[----:B------:R-:W1:Y:S01]  /*3f00*/  S2R R2, SR_LANEID ;  /* 0x0000000000027919 */ /* 0x000e620000000000 */
[----:B------:R-:W-:Y:S01]  /*3f10*/  ULOP3.LUT UR5, URZ, UR5, URZ, 0x33, !UPT ;  /* 0x00000005ff057292 */ /* 0x000fe2000f8e33ff */
[----:B------:R-:W-:Y:S01]  /*3f20*/  LOP3.LUT R4, RZ, UR4, RZ, 0x33, !PT ;  /* 0x00000004ff047c12 */ /* 0x000fe2000f8e33ff */
[----:B------:R-:W-:Y:S02]  /*3f30*/  VOTEU.ANY UR4, UPT, PT ;  /* 0x0000000000047886 */ /* 0x000fe400038e0100 */
[----:B------:R-:W-:Y:S01]  /*3f40*/  UFLO.U32 UR4, UR4 ;  /* 0x00000004000472bd */ /* 0x000fe200080e0000 */
[----:B------:R-:W2:Y:S01]  /*3f50*/  REDUX UR6, R4 ;  /* 0x00000000040673c4 */ /* 0x000ea20000000000 */
[----:B------:R-:W-:-:S06]  /*3f60*/  IMAD.U32 R0, RZ, RZ, UR5 ;  /* 0x00000005ff007e24 */ /* 0x000fcc000f8e00ff */
[----:B------:R4:W-:Y:S01]  /*3f70*/  UTCATOMSWS.AND URZ, UR5 ;  /* 0x0000000500ff79e3 */ /* 0x0009e20008000000 */
[----:B------:R-:W3:Y:S01]  /*3f80*/  REDUX UR7, R0 ;  /* 0x00000000000773c4 */ /* 0x000ee20000000000 */
[----:B-1----:R-:W-:Y:S01]  /*3f90*/  ISETP.EQ.U32.AND P0, PT, R2, UR4, PT ;  /* 0x0000000402007c0c */ /* 0x002fe2000bf02070 */
[----:B--2---:R-:W-:Y:S01]  /*3fa0*/  IMAD.U32 R2, RZ, RZ, UR6 ;  /* 0x00000006ff027e24 */ /* 0x004fe2000f8e00ff */
[----:B---3--:R-:W-:-:S11]  /*3fb0*/  MOV R3, UR7 ;  /* 0x0000000700037c02 */ /* 0x008fd60008000f00 */
[----:B------:R4:W-:Y:S04]  /*3fc0*/  @P0 ATOMS.AND RZ, [UR8+0x14], R3 ;  /* 0x00001403ffff098c */ /* 0x0009e8000a800008 */
[----:B------:R4:W-:Y:S01]  /*3fd0*/  @P0 ATOMS.AND RZ, [UR8+0x18], R2 ;  /* 0x00001802ffff098c */ /* 0x0009e2000a800008 */
[----:B------:R-:W-:Y:S05]  /*3fe0*/  BRA `(.L_x_72) ;  /* 0x0000000000147947 */ /* 0x000fea0003800000 */
.L_x_71:
[----:B------:R-:W-:Y:S02]  /*3ff0*/  MOV R2, 0x4010 ;  /* 0x0000401000027802 */ /* 0x000fe40000000f00 */
[----:B---3-5:R-:W-:Y:S05]  /*4000*/  CALL.REL.NOINC `($__internal_0_$__cuda_sm10x_tcgen05_guardrail_trap_col_being_dealloced_not_returned_by_alloc) ;  /* 0x0000005400387944 */ /* 0x028fea0003c00000 */
[----:B------:R-:W-:Y:S05]  /*4010*/  BRA `(.L_x_72) ;  /* 0x0000000000087947 */ /* 0x000fea0003800000 */
.L_x_70:
[----:B------:R-:W-:Y:S02]  /*4020*/  MOV R2, 0x4040 ;  /* 0x0000404000027802 */ /* 0x000fe40000000f00 */
[----:B---3-5:R-:W-:Y:S05]  /*4030*/  CALL.REL.NOINC `($__internal_2_$__cuda_sm10x_tcgen05_guardrail_trap_unallocated_columns_being_dealloced) ;  /* 0x0000005400447944 */ /* 0x028fea0003c00000 */
.L_x_72:
[----:B------:R-:W-:Y:S01]  /*4040*/  NOP ;  /* 0x0000000000007918 */ /* 0x000fe20000000000 */
[----:B----4-:R-:W-:Y:S05]  /*4050*/  EXIT ;  /* 0x000000000000794d */ /* 0x010fea0003800000 */
.L_x_54:
[----:B------:R-:W-:-:S09]  /*4060*/  UISETP.NE.OR UP0, UPT, UR18, 0x3, !UP3 ;  /* 0x000000031200788c */ /* 0x000fd2000df05670 */
[----:B------:R-:W-:Y:S05]  /*4070*/  BRA.U UP0, `(.L_x_73) ;  /* 0x00000011001c7547 */ /* 0x000fea000b800000 */
[----:B------:R-:W2:Y:S01]  /*4080*/  LDCU.64 UR4, c[0x0][0x888] ;  /* 0x00011100ff0477ac */ /* 0x000ea20008000a00 */
[----:B------:R-:W3:Y:S01]  /*4090*/  LDC.64 R12, c[0x0][0x348] ;  /* 0x0000d200ff0c7b82 */ /* 0x000ee20000000a00 */
[----:B------:R-:W-:Y:S02]  /*40a0*/  HFMA2 R9, -RZ, RZ, 0, 0 ;  /* 0x00000000ff097431 */ /* 0x000fe400000001ff */
[----:B------:R-:W-:Y:S01]  /*40b0*/  IMAD.MOV.U32 R11, RZ, RZ, 0x1 ;  /* 0x00000001ff0b7424 */ /* 0x000fe200078e00ff */
[----:B------:R-:W4:Y:S01]  /*40c0*/  LDCU UR38, c[0x0][0x370] ;  /* 0x00006e00ff2677ac */ /* 0x000f220008000800 */
[----:B------:R-:W-:Y:S01]  /*40d0*/  IMAD.MOV.U32 R10, RZ, RZ, RZ ;  /* 0x000000ffff0a7224 */ /* 0x000fe200078e00ff */
[----:B------:R-:W-:Y:S01]  /*40e0*/  MOV R3, 0x2000 ;  /* 0x0000200000037802 */ /* 0x000fe20000000f00 */
[----:B------:R-:W4:Y:S01]  /*40f0*/  LDCU.128 UR32, c[0x0][0xb10] ;  /* 0x00016200ff2077ac */ /* 0x000f220008000c00 */
[----:B------:R-:W1:Y:S01]  /*4100*/  LDCU UR37, c[0x0][0x374] ;  /* 0x00006e80ff2577ac */ /* 0x000e620008000800 */
[----:B------:R-:W1:Y:S01]  /*4110*/  LDCU.64 UR30, c[0x0][0x890] ;  /* 0x00011200ff1e77ac */ /* 0x000e620008000a00 */
[----:B------:R-:W1:Y:S01]  /*4120*/  LDCU UR15, c[0x0][0xb0c] ;  /* 0x00016180ff0f77ac */ /* 0x000e620008000800 */
[----:B--2---:R-:W-:Y:S01]  /*4130*/  UISETP.NE.U32.AND UP0, UPT, UR4, URZ, UPT ;  /* 0x000000ff0400728c */ /* 0x004fe2000bf05070 */
[----:B------:R-:W2:Y:S01]  /*4140*/  LDCU UR44, c[0x0][0xb20] ;  /* 0x00016400ff2c77ac */ /* 0x000ea20008000800 */
[----:B------:R-:W2:Y:S01]  /*4150*/  LDCU UR4, c[0x0][0xb30] ;  /* 0x00016600ff0477ac */ /* 0x000ea20008000800 */
[----:B------:R-:W-:Y:S01]  /*4160*/  UMOV UR21, 0x400 ;  /* 0x0000040000157882 */ /* 0x000fe20000000000 */
[----:B----4-:R-:W-:-:S02]  /*4170*/  UIMAD.WIDE.U32 UR6, UR38, UR32, URZ ;  /* 0x00000020260672a5 */ /* 0x010fc4000f8e00ff */
[----:B-1----:R-:W-:Y:S02]  /*4180*/  UIMAD.WIDE.U32 UR8, UR37, UR35, URZ ;  /* 0x00000023250872a5 */ /* 0x002fe4000f8e00ff */
[----:B------:R-:W-:Y:S02]  /*4190*/  ULEA UR21, UR47, UR21, 0x18 ;  /* 0x000000152f157291 */ /* 0x000fe4000f8ec0ff */
[----:B------:R-:W-:Y:S02]  /*41a0*/  USEL UR39, URZ, 0x1, UP6 ;  /* 0x00000001ff277887 */ /* 0x000fe4000b000000 */
[----:B------:R-:W-:Y:S02]  /*41b0*/  UISETP.NE.U32.AND UP6, UPT, UR30, URZ, UPT ;  /* 0x000000ff1e00728c */ /* 0x000fe4000bfc5070 */
[----:B------:R-:W-:Y:S02]  /*41c0*/  UIADD3 UR40, UPT, UPT, UR21, 0x40, URZ ;  /* 0x0000004015287890 */ /* 0x000fe4000fffe0ff */
[----:B------:R-:W-:-:S02]  /*41d0*/  UISETP.NE.AND.EX UP5, UPT, UR5, URZ, UPT, UP0 ;  /* 0x000000ff0500728c */ /* 0x000fc4000bfa5300 */
[----:B------:R-:W-:Y:S01]  /*41e0*/  UISETP.NE.AND UP0, UPT, UR42, 0x1, UPT ;  /* 0x000000012a00788c */ /* 0x000fe2000bf05270 */
[----:B------:R-:W-:Y:S01]  /*41f0*/  UMOV UR6, UR7 ;  /* 0x0000000700067c82 */ /* 0x000fe20008000000 */
[----:B------:R-:W-:Y:S01]  /*4200*/  UMOV UR41, UR9 ;  /* 0x0000000900297c82 */ /* 0x000fe20008000000 */
[----:B------:R-:W-:Y:S02]  /*4210*/  UISETP.NE.AND UP0, UPT, UR15, 0x1, UPT ;  /* 0x000000010f00788c */ /* 0x000fe4000bf05270 */
[----:B------:R-:W-:Y:S02]  /*4220*/  UPLOP3.LUT UP4, UPT, UPT, UPT, UPT, 0x40, 0x4 ;  /* 0x000000000004789c */ /* 0x000fe40003f8e870 */
[----:B------:R-:W-:Y:S01]  /*4230*/  UISETP.GE.AND UP2, UPT, UR42, 0x1, UPT ;  /* 0x000000012a00788c */ /* 0x000fe2000bf46270 */
[----:B------:R-:W1:Y:S01]  /*4240*/  LDCU.64 UR22, c[0x0][0xb28] ;  /* 0x00016500ff1677ac */ /* 0x000e620008000a00 */
[----:B------:R-:W-:Y:S02]  /*4250*/  UISETP.NE.AND.EX UP6, UPT, UR31, URZ, UPT, UP6 ;  /* 0x000000ff1f00728c */ /* 0x000fe4000bfc5360 */
[----:B------:R-:W-:-:S02]  /*4260*/  UIADD3 UR25, UPT, UPT, UR21, 0x30, URZ ;  /* 0x0000003015197890 */ /* 0x000fc4000fffe0ff */
[----:B------:R-:W-:Y:S02]  /*4270*/  UIADD3 UR17, UPT, UPT, UR21, 0x38, URZ ;  /* 0x0000003815117890 */ /* 0x000fe4000fffe0ff */
[----:B------:R-:W-:Y:S02]  /*4280*/  UPRMT UR40, UR47, 0x654, UR40 ;  /* 0x000006542f287896 */ /* 0x000fe40008000028 */
[----:B------:R-:W-:Y:S02]  /*4290*/  USHF.R.U32.HI UR43, URZ, UR33, UR6 ;  /* 0x00000021ff2b7299 */ /* 0x000fe40008011606 */
[----:B--2---:R-:W-:Y:S02]  /*42a0*/  USHF.R.U32.HI UR41, URZ, UR44, UR41 ;  /* 0x0000002cff297299 */ /* 0x004fe40008011629 */
[----:B------:R-:W-:Y:S02]  /*42b0*/  UISETP.NE.AND UP0, UPT, UR34, 0x1, UPT ;  /* 0x000000012200788c */ /* 0x000fe4000bf05270 */
[----:B---3--:R-:W-:-:S11]  /*42c0*/  UISETP.NE.AND UP3, UPT, UR4, 0x1, UPT ;  /* 0x000000010400788c */ /* 0x008fd6000bf65270 */
.L_x_83:
[C---:B------:R-:W-:Y:S02]  /*42d0*/  LEA R8, R10.reuse, UR21, 0x3 ;  /* 0x000000150a087c11 */ /* 0x040fe4000f8e18ff */
[----:B------:R-:W-:Y:S02]  /*42e0*/  SHF.L.U32 R5, R9, 0x1f, RZ ;  /* 0x0000001f09057819 */ /* 0x000fe400000006ff */
[----:B------:R-:W-:Y:S02]  /*42f0*/  LEA R6, R10, UR21, 0x4 ;  /* 0x000000150a067c11 */ /* 0x000fe4000f8e20ff */
[----:B--2---:R-:W2:Y:S02]  /*4300*/  SYNCS.PHASECHK.TRANS64.TRYWAIT P0, [R8+URZ+0x70], R5 ;  /* 0x00007005080075a7 */ /* 0x004ea400080011ff */
[----:B--2---:R-:W-:Y:S05]  /*4310*/  @!P0 BRA `(.L_x_74) ;  /* 0x0000004c00688947 */ /* 0x004fea0003800000 */
.L_x_153:
[----:B--2---:R-:W2:Y:S01]  /*4320*/  LDS.128 R4, [R6+0x100] ;  /* 0x0001000006047984 */ /* 0x004ea20000000c00 */
[----:B------:R-:W-:Y:S01]  /*4330*/  UISETP.GE.AND UP0, UPT, UR42, 0x1, UPT ;  /* 0x000000012a00788c */ /* 0x000fe2000bf06270 */
[----:B------:R-:W-:Y:S01]  /*4340*/  @!PT LDS RZ, [RZ] ;  /* 0x00000000fffff984 */ /* 0x000fe20000000800 */
[----:B------:R-:W-:Y:S01]  /*4350*/  @!PT LDS RZ, [RZ] ;  /* 0x00000000fffff984 */ /* 0x000fe20000000800 */
[----:B------:R-:W-:Y:S01]  /*4360*/  @!PT LDS RZ, [RZ] ;  /* 0x00000000fffff984 */ /* 0x000fe20000000800 */
[----:B------:R-:W-:Y:S01]  /*4370*/  @!PT LDS RZ, [RZ] ;  /* 0x00000000fffff984 */ /* 0x000fe20000000800 */
[----:B------:R3:W-:Y:S06]  /*4380*/  MEMBAR.ALL.CTA ;  /* 0x0000000000007992 */ /* 0x0007ec0000008000 */
[----:B---3--:R-:W3:Y:S01]  /*4390*/  FENCE.VIEW.ASYNC.S ;  /* 0x00000000000073c6 */ /* 0x008ee20000000000 */
[----:B--2---:R-:W-:Y:S11]  /*43a0*/  LOP3.LUT P0, RZ, R6, 0x1, RZ, 0xc0, !PT ;  /* 0x0000000106ff7812 */ /* 0x004ff6000780c0ff */
[----:B------:R-:W-:Y:S02]  /*43b0*/  @!UPT UIADD3 URZ, UPT, UPT, URZ, URZ, URZ ;  /* 0x000000fffffff290 */ /* 0x000fe4000fffe0ff */
[----:B---3--:R-:W-:Y:S01]  /*43c0*/  VOTEU.ANY UP2, P0 ;  /* 0x0000000000ff7886 */ /* 0x008fe20000040100 */
[----:B------:R-:W-:Y:S11]  /*43d0*/  PLOP3.LUT P0, PT, PT, PT, UP2, 0x80, 0x8 ;  /* 0x000000000008781c */ /* 0x000ff60003f0f028 */
[----:B------:R-:W-:Y:S02]  /*43e0*/  @!UPT UIADD3 URZ, UPT, UPT, URZ, URZ, URZ ;  /* 0x000000fffffff290 */ /* 0x000fe4000fffe0ff */
[----:B------:R-:W-:Y:S02]  /*43f0*/  @P0 SHF.R.U32.HI R0, RZ, 0x10, R5 ;  /* 0x00000010ff000819 */ /* 0x000fe40000011605 */
[----:B------:R-:W-:Y:S02]  /*4400*/  @P0 MOV R2, R4 ;  /* 0x0000000400020202 */ /* 0x000fe40000000f00 */
[----:B------:R-:W-:Y:S01]  /*4410*/  @P0 R2UR UR4, R0 ;  /* 0x00000000000402ca */ /* 0x000fe200000e0000 */
[----:B------:R-:W-:Y:S01]  /*4420*/  VIADD R0, R8, 0x80 ;  /* 0x0000008008007836 */ /* 0x000fe20000000000 */
[----:B------:R-:W-:Y:S02]  /*4430*/  @P0 LOP3.LUT R4, R5, 0xffff, RZ, 0xc0, !PT ;  /* 0x0000ffff05040812 */ /* 0x000fe400078ec0ff */
[----:B------:R-:W-:Y:S02]  /*4440*/  @P0 R2UR UR6, R2 ;  /* 0x00000000020602ca */ /* 0x000fe400000e0000 */
[----:B------:R-:W-:Y:S02]  /*4450*/  PRMT R0, RZ, 0x654, R0 ;  /* 0x00000654ff007816 */ /* 0x000fe40000000000 */
[----:B------:R-:W-:Y:S02]  /*4460*/  @P0 R2UR UR5, R4 ;  /* 0x00000000040502ca */ /* 0x000fe400000e0000 */
[----:B------:R2:W-:Y:S03]  /*4470*/  SYNCS.ARRIVE.TRANS64.RED.A1T0 RZ, [R0+URZ], RZ ;  /* 0x000000ff00ff79a7 */ /* 0x0005e600081004ff */
[----:B------:R-:W-:Y:S04]  /*4480*/  @UP2 UMOV UR29, UR4 ;  /* 0x00000004001d2c82 */ /* 0x000fe80008000000 */
[----:B------:R-:W-:Y:S04]  /*4490*/  @UP2 UMOV UR14, UR6 ;  /* 0x00000006000e2c82 */ /* 0x000fe80008000000 */
[----:B------:R-:W-:Y:S01]  /*44a0*/  @UP2 UMOV UR13, UR5 ;  /* 0x00000005000d2c82 */ /* 0x000fe20008000000 */
[----:B------:R-:W-:Y:S05]  /*44b0*/  BRA.U !UP0, `(.L_x_75) ;  /* 0x0000000108c07547 */ /* 0x000fea000b800000 */
[----:B------:R-:W-:Y:S02]  /*44c0*/  UIMAD.WIDE.U32 UR8, UR13, UR35, URZ ;  /* 0x000000230d0872a5 */ /* 0x000fe4000f8e00ff */
[----:B------:R-:W-:Y:S02]  /*44d0*/  UP2UR UR12, UPR, URZ, 0x4 ;  /* 0x00000004ff0c7883 */ /* 0x000fe40008000000 */
[----:B------:R-:W-:Y:S02]  /*44e0*/  UISETP.NE.AND UP2, UPT, UR34, 0x1, UPT ;  /* 0x000000012200788c */ /* 0x000fe4000bf45270 */
[----:B------:R-:W-:Y:S02]  /*44f0*/  UIMAD.WIDE.U32 UR10, UR14, UR32, URZ ;  /* 0x000000200e0a72a5 */ /* 0x000fe4000f8e00ff */
[----:B------:R-:W-:Y:S02]  /*4500*/  USEL UR4, UR37, UR41, !UP2 ;  /* 0x0000002925047287 */ /* 0x000fe4000d000000 */
[----:B------:R-:W-:Y:S02]  /*4510*/  UISETP.NE.AND UP0, UPT, UR15, 0x1, UPT ;  /* 0x000000010f00788c */ /* 0x000fe4000bf05270 */
[----:B------:R-:W-:Y:S02]  /*4520*/  UP2UR UR16, UPR, URZ, 0x2 ;  /* 0x00000002ff107883 */ /* 0x000fe40008000000 */
[----:B------:R-:W-:Y:S02]  /*4530*/  UISETP.NE.AND UP1, UPT, UR42, 0x1, UPT ;  /* 0x000000012a00788c */ /* 0x000fe4000bf25270 */
[----:B-1----:R-:W-:Y:S02]  /*4540*/  UIMAD.WIDE.U32 UR18, UR4, UR22, URZ ;  /* 0x00000016041272a5 */ /* 0x002fe4000f8e00ff */
[----:B------:R-:W-:Y:S01]  /*4550*/  USEL UR7, UR38, UR43, !UP0 ;  /* 0x0000002b26077287 */ /* 0x000fe2000c000000 */
[----:B------:R-:W-:Y:S02]  /*4560*/  UMOV UR5, UR9 ;  /* 0x0000000900057c82 */ /* 0x000fe40008000000 */
[----:B------:R-:W-:Y:S02]  /*4570*/  USHF.R.U32.HI UR6, URZ, UR44, UR5 ;  /* 0x0000002cff067299 */ /* 0x000fe40008011605 */
[----:B------:R-:W-:Y:S02]  /*4580*/  UIMAD.WIDE.U32 UR26, UR7, UR22, URZ ;  /* 0x00000016071a72a5 */ /* 0x000fe4000f8e00ff */
[----:B------:R-:W-:Y:S02]  /*4590*/  USEL UR6, UR13, UR6, !UP2 ;  /* 0x000000060d067287 */ /* 0x000fe4000d000000 */
[----:B------:R-:W-:Y:S01]  /*45a0*/  UISETP.NE.AND UP2, UPT, UR12, URZ, UPT ;  /* 0x000000ff0c00728c */ /* 0x000fe2000bf45270 */
[----:B------:R-:W-:Y:S01]  /*45b0*/  UMOV UR5, UR11 ;  /* 0x0000000b00057c82 */ /* 0x000fe20008000000 */
[----:B------:R-:W-:Y:S02]  /*45c0*/  UIMAD.WIDE.U32 UR10, UR6, UR22, URZ ;  /* 0x00000016060a72a5 */ /* 0x000fe4000f8e00ff */
[----:B------:R-:W-:Y:S03]  /*45d0*/  USHF.R.U32.HI UR8, URZ, UR33, UR5 ;  /* 0x00000021ff087299 */ /* 0x000fe60008011605 */
[----:B------:R-:W-:Y:S02]  /*45e0*/  UMOV UR5, UR19 ;  /* 0x0000001300057c82 */ /* 0x000fe40008000000 */
[----:B------:R-:W-:Y:S03]  /*45f0*/  @UP1 USHF.R.U32.HI UR4, URZ, UR23, UR5 ;  /* 0x00000017ff041299 */ /* 0x000fe60008011605 */
[----:B------:R-:W-:Y:S01]  /*4600*/  UMOV UR5, UR27 ;  /* 0x0000001b00057c82 */ /* 0x000fe20008000000 */
[----:B------:R-:W-:Y:S02]  /*4610*/  UIMAD UR4, UR42, UR4, URZ ;  /* 0x000000042a0472a4 */ /* 0x000fe4000f8e02ff */
[----:B------:R-:W-:Y:S02]  /*4620*/  @UP1 USHF.R.U32.HI UR7, URZ, UR23, UR5 ;  /* 0x00000017ff071299 */ /* 0x000fe40008011605 */
[----:B------:R-:W-:Y:S02]  /*4630*/  USEL UR5, UR14, UR8, !UP0 ;  /* 0x000000080e057287 */ /* 0x000fe4000c000000 */
[----:B------:R-:W-:Y:S02]  /*4640*/  UIMAD UR8, UR42, UR7, URZ ;  /* 0x000000072a0872a4 */ /* 0x000fe4000f8e02ff */
[----:B------:R-:W-:Y:S03]  /*4650*/  UISETP.GE.AND UP0, UPT, UR6, UR4, UPT ;  /* 0x000000040600728c */ /* 0x000fe6000bf06270 */
[----:B------:R-:W-:Y:S01]  /*4660*/  UMOV UR4, UR11 ;  /* 0x0000000b00047c82 */ /* 0x000fe20008000000 */
[----:B------:R-:W-:Y:S02]  /*4670*/  UISETP.GE.OR UP0, UPT, UR5, UR8, UP0 ;  /* 0x000000080500728c */ /* 0x000fe40008706670 */
[----:B------:R-:W-:Y:S02]  /*4680*/  USHF.R.U32.HI UR4, URZ, UR23, UR4 ;  /* 0x00000017ff047299 */ /* 0x000fe40008011604 */
[----:B------:R-:W-:Y:S02]  /*4690*/  UIMAD.WIDE.U32 UR8, UR5, UR22, URZ ;  /* 0x00000016050872a5 */ /* 0x000fe4000f8e00ff */
[----:B------:R-:W-:Y:S04]  /*46a0*/  USEL UR10, UR6, UR4, !UP1 ;  /* 0x00000004060a7287 */ /* 0x000fe8000c800000 */
[----:B------:R-:W-:Y:S01]  /*46b0*/  UIADD3 UR11, UPT, UPT, -UR10, URZ, URZ ;  /* 0x000000ff0a0b7290 */ /* 0x000fe2000fffe1ff */
[----:B------:R-:W-:Y:S02]  /*46c0*/  @!UP0 UMOV UR4, UR9 ;  /* 0x0000000900048c82 */ /* 0x000fe40008000000 */
[----:B------:R-:W-:Y:S02]  /*46d0*/  @!UP0 USHF.R.U32.HI UR4, URZ, UR23, UR4 ;  /* 0x00000017ff048299 */ /* 0x000fe40008011604 */
[----:B------:R-:W-:Y:S02]  /*46e0*/  UIMAD UR8, UR42, UR11, UR6 ;  /* 0x0000000b2a0872a4 */ /* 0x000fe4000f8e0206 */
[----:B------:R-:W-:Y:S02]  /*46f0*/  @!UP0 USEL UR4, UR5, UR4, !UP1 ;  /* 0x0000000405048287 */ /* 0x000fe4000c800000 */
[----:B------:R-:W-:Y:S02]  /*4700*/  UISETP.NE.AND UP1, UPT, UR16, URZ, UPT ;  /* 0x000000ff1000728c */ /* 0x000fe4000bf25270 */
[----:B------:R-:W-:Y:S02]  /*4710*/  @!UP0 UIMAD UR8, UR7, UR8, UR4 ;  /* 0x00000008070882a4 */ /* 0x000fe4000f8e0204 */
[----:B------:R-:W-:Y:S02]  /*4720*/  @!UP0 UIADD3 UR9, UPT, UPT, UR10, -UR4, URZ ;  /* 0x800000040a098290 */ /* 0x000fe4000fffe0ff */
[----:B------:R-:W-:Y:S02]  /*4730*/  UIADD3 UR4, UPT, UPT, -UR5, URZ, URZ ;  /* 0x000000ff05047290 */ /* 0x000fe4000fffe1ff */
[----:B------:R-:W-:Y:S02]  /*4740*/  UIADD3 UR7, UPT, UPT, -UR6, URZ, URZ ;  /* 0x000000ff06077290 */ /* 0x000fe4000fffe1ff */
[----:B------:R-:W-:Y:S02]  /*4750*/  @!UP0 UIMAD UR6, UR9, UR42, UR5 ;  /* 0x0000002a090682a4 */ /* 0x000fe4000f8e0205 */
[----:B------:R-:W-:Y:S02]  /*4760*/  UIMAD UR14, UR15, UR4, UR14 ;  /* 0x000000040f0e72a4 */ /* 0x000fe4000f8e020e */
[----:B------:R-:W-:Y:S01]  /*4770*/  UIMAD UR13, UR34, UR7, UR13 ;  /* 0x00000007220d72a4 */ /* 0x000fe2000f8e020d */
[----:B------:R-:W-:Y:S02]  /*4780*/  @!UP0 UMOV UR5, UR8 ;  /* 0x0000000800058c82 */ /* 0x000fe40008000000 */
[----:B------:R-:W-:Y:S02]  /*4790*/  UIMAD UR14, UR5, UR15, UR14 ;  /* 0x0000000f050e72a4 */ /* 0x000fe4000f8e020e */
[----:B------:R-:W-:Y:S11]  /*47a0*/  UIMAD UR13, UR6, UR34, UR13 ;  /* 0x00000022060d72a4 */ /* 0x000ff6000f8e020d */
[----:B------:R-:W-:Y:S01]  /*47b0*/  @!UPT UIADD3 URZ, UPT, UPT, URZ, URZ, URZ ;  /* 0x000000fffffff290 */ /* 0x000fe2000fffe0ff */
.L_x_75:
[----:B------:R-:W3:Y:S01]  /*47c0*/  @!UP3 LDCU.128 UR8, c[0x0][0xb10] ;  /* 0x00016200ff08b7ac */ /* 0x000ee20008000c00 */
[----:B------:R-:W-:Y:S02]  /*47d0*/  ISETP.NE.U32.AND P0, PT, RZ, UR30, PT ;  /* 0x0000001eff007c0c */ /* 0x000fe4000bf05070 */
[----:B------:R-:W-:Y:S02]  /*47e0*/  SHF.L.U32 R4, R11, 0x1f, RZ ;  /* 0x0000001f0b047819 */ /* 0x000fe400000006ff */
[----:B------:R-:W-:Y:S01]  /*47f0*/  ISETP.NE.AND.EX P0, PT, RZ, UR31, PT, P0 ;  /* 0x0000001fff007c0c */ /* 0x000fe2000bf05300 */
[----:B------:R-:W4:Y:S01]  /*4800*/  @!UP3 LDCU UR5, c[0x0][0xb0c] ;  /* 0x00016180ff05b7ac */ /* 0x000f220008000800 */
[----:B------:R-:W-:Y:S02]  /*4810*/  USHF.L.U32 UR27, UR20, 0x6, URZ ;  /* 0x00000006141b7899 */ /* 0x000fe400080006ff */
[----:B------:R-:W-:Y:S02]  /*4820*/  UIMAD UR26, UR24, 0xc0, URZ ;  /* 0x000000c0181a78a4 */ /* 0x000fe4000f8e02ff */
[----:B---3--:R-:W-:Y:S07]  /*4830*/  UIMAD.WIDE.U32 UR6, UR14, UR8, URZ ;  /* 0x000000080e0672a5 */ /* 0x008fee000f8e00ff */
[----:B------:R-:W-:Y:S01]  /*4840*/  @!UP3 UMOV UR4, UR7 ;  /* 0x000000070004bc82 */ /* 0x000fe20008000000 */
[----:B----4-:R-:W-:Y:S02]  /*4850*/  @!UP3 UISETP.NE.AND UP0, UPT, UR5, 0x1, UPT ;  /* 0x000000010500b88c */ /* 0x010fe4000bf05270 */
[----:B------:R-:W-:Y:S02]  /*4860*/  @!UP3 USHF.R.U32.HI UR4, URZ, UR9, UR4 ;  /* 0x00000009ff04b299 */ /* 0x000fe40008011604 */
[----:B------:R-:W-:Y:S02]  /*4870*/  UIMAD.WIDE.U32 UR6, UR13, UR11, URZ ;  /* 0x0000000b0d0672a5 */ /* 0x000fe4000f8e00ff */
[----:B------:R-:W-:Y:S02]  /*4880*/  @!UP3 USEL UR8, UR14, UR4, !UP0 ;  /* 0x000000040e08b287 */ /* 0x000fe4000c000000 */
[----:B------:R-:W-:Y:S03]  /*4890*/  @!UP3 UISETP.NE.AND UP0, UPT, UR10, 0x1, UPT ;  /* 0x000000010a00b88c */ /* 0x000fe6000bf05270 */
[----:B------:R-:W-:Y:S02]  /*48a0*/  @!UP3 UMOV UR6, UR7 ;  /* 0x000000070006bc82 */ /* 0x000fe40008000000 */
[----:B------:R-:W3:Y:S02]  /*48b0*/  @!UP3 LDCU UR4, c[0x0][0xb20] ;  /* 0x00016400ff04b7ac */ /* 0x000ee40008000800 */
[----:B---3--:R-:W-:Y:S04]  /*48c0*/  @!UP3 USHF.R.U32.HI UR6, URZ, UR4, UR6 ;  /* 0x00000004ff06b299 */ /* 0x008fe80008011606 */
[----:B------:R-:W-:Y:S04]  /*48d0*/  @!UP3 USEL UR6, UR13, UR6, !UP0 ;  /* 0x000000060d06b287 */ /* 0x000fe8000c000000 */
[----:B------:R-:W-:Y:S02]  /*48e0*/  @!UP3 UIADD3 UR4, UPT, UPT, -UR8, UR6, URZ ;  /* 0x000000060804b290 */ /* 0x000fe4000fffe1ff */
[----:B------:R-:W-:Y:S02]  /*48f0*/  @!UP3 UIADD3 UR6, UPT, UPT, UR8, -UR6, URZ ;  /* 0x800000060806b290 */ /* 0x000fe4000fffe0ff */
[----:B------:R-:W-:Y:S02]  /*4900*/  @!UP3 UIMAD UR14, UR4, UR5, UR14 ;  /* 0x00000005040eb2a4 */ /* 0x000fe4000f8e020e */
[----:B------:R-:W-:Y:S01]  /*4910*/  @!UP3 UIMAD UR13, UR6, UR10, UR13 ;  /* 0x0000000a060db2a4 */ /* 0x000fe2000f8e020d */
[----:B------:R-:W-:Y:S11]  /*4920*/  BRA.U UP4, `(.L_x_76) ;  /* 0x0000000104107547 */ /* 0x000ff6000b800000 */
[----:B--2---:R-:W-:Y:S04]  /*4930*/  MOV R0, UR39 ;  /* 0x0000002700007c02 */ /* 0x004fe80008000f00 */
[----:B------:R-:W-:Y:S04]  /*4940*/  SHF.L.U32 R5, R0, 0x1f, RZ ;  /* 0x0000001f00057819 */ /* 0x000fe800000006ff */
[----:B------:R-:W2:Y:S02]  /*4950*/  SYNCS.PHASECHK.TRANS64.TRYWAIT P1, [UR21+0x68], R5 ;  /* 0x00006805ff0075a7 */ /* 0x000ea40008021115 */
[----:B--2---:R-:W-:Y:S05]  /*4960*/  @!P1 BRA `(.L_x_77) ;  /* 0x0000004400e89947 */ /* 0x004fea0003800000 */
.L_x_76:
[----:B------:R-:W-:Y:S05]  /*4970*/  BRA.U !UP6, `(.L_x_78) ;  /* 0x000000010e387547 */ /* 0x000fea000b800000 */
[----:B------:R-:W-:Y:S01]  /*4980*/  UPLOP3.LUT UP1, UPT, UPT, UPT, UP5, 0x80, 0x8 ;  /* 0x000000000008789c */ /* 0x000fe20003f2f050 */
[----:B--2---:R-:W-:Y:S01]  /*4990*/  HFMA2 R0, -RZ, RZ, 0, 5.9604644775390625e-08 ;  /* 0x00000001ff007431 */ /* 0x004fe200000001ff */
[----:B------:R-:W2:Y:S01]  /*49a0*/  LDCU.64 UR8, c[0x0][0x358] ;  /* 0x00006b00ff0877ac */ /* 0x000ea20008000a00 */
[----:B------:R-:W-:Y:S03]  /*49b0*/  IMAD.MOV.U32 R78, RZ, RZ, 0x1 ;  /* 0x00000001ff4e7424 */ /* 0x000fe600078e00ff */
[----:B------:R-:W-:Y:S05]  /*49c0*/  PLOP3.LUT P1, PT, PT, PT, UP1, 0x80, 0x8 ;  /* 0x000000000008781c */ /* 0x000fea0003f2f018 */
[----:B------:R-:W3:Y:S01]  /*49d0*/  @UP1 LDCU.64 UR4, c[0x0][0x888] ;  /* 0x00011100ff0417ac */ /* 0x000ee20008000a00 */
[----:B------:R-:W-:Y:S07]  /*49e0*/  @UP1 UIMAD UR6, UR36, UR30, URZ ;  /* 0x0000001e240612a4 */ /* 0x000fee000f8e02ff */
[----:B------:R-:W-:Y:S01]  /*49f0*/  @!P1 PRMT R78, R0, 0x7610, R78 ;  /* 0x00007610004e9816 */ /* 0x000fe2000000004e */
[----:B---3--:R-:W-:Y:S06]  /*4a00*/  @UP1 UIMAD.WIDE UR4, UR6, 0x4, UR4 ;  /* 0x00000004060418a5 */ /* 0x008fec000f8e0204 */
[----:B------:R-:W-:Y:S01]  /*4a10*/  IMAD.U32 R6, RZ, RZ, UR4 ;  /* 0x00000004ff067e24 */ /* 0x000fe2000f8e00ff */
[----:B------:R-:W-:Y:S04]  /*4a20*/  MOV R7, UR5 ;  /* 0x0000000500077c02 */ /* 0x000fe80008000f00 */
[----:B------:R-:W3:Y:S01]  /*4a30*/  @!UP1 LDCU UR4, c[0x0][0x880] ;  /* 0x00011000ff0497ac */ /* 0x000ee20008000800 */
[----:B--2--5:R4:W5:Y:S02]  /*4a40*/  @P1 LDG.E R39, desc[UR8][R6.64] ;  /* 0x0000000806271981 */ /* 0x024964000c1e1900 */
[----:B---34-:R-:W-:Y:S07]  /*4a50*/  @!P1 IMAD.U32 R39, RZ, RZ, UR4 ;  /* 0x00000004ff279e24 */ /* 0x018fee000f8e00ff */
.L_x_78:
[----:B-----5:R-:W-:Y:S01]  /*4a60*/  @!P0 FSETP.EQ.AND P2, PT, R39, RZ, PT ;  /* 0x000000ff2700820b */ /* 0x020fe20003f42000 */
[----:B------:R-:W-:Y:S01]  /*4a70*/  @!UPT UIADD3 URZ, UPT, UPT, URZ, URZ, URZ ;  /* 0x000000fffffff290 */ /* 0x000fe2000fffe0ff */
[----:B------:R-:W-:Y:S11]  /*4a80*/  @!P0 BRA `(.L_x_79) ;  /* 0x0000000000148947 */ /* 0x000ff60003800000 */
[----:B------:R-:W-:Y:S02]  /*4a90*/  LOP3.LUT P0, RZ, R78, 0xff, RZ, 0xc0, !PT ;  /* 0x000000ff4eff7812 */ /* 0x000fe4000780c0ff */
[----:B------:R-:W-:Y:S04]  /*4aa0*/  PLOP3.LUT P2, PT, PT, PT, UP1, 0x80, 0x8 ;  /* 0x000000000008781c */ /* 0x000fe80003f4f018 */
[----:B------:R-:W-:Y:S07]  /*4ab0*/  PLOP3.LUT P2, PT, P2, PT, PT, 0x8, 0x80 ;  /* 0x000000000080781c */ /* 0x000fee000174e170 */
[----:B------:R-:W-:Y:S11]  /*4ac0*/  @P0 FSETP.EQ.AND P2, PT, R39, RZ, PT ;  /* 0x000000ff2700020b */ /* 0x000ff60003f42000 */
[----:B------:R-:W-:Y:S02]  /*4ad0*/  @!UPT UIADD3 URZ, UPT, UPT, URZ, URZ, URZ ;  /* 0x000000fffffff290 */ /* 0x000fe4000fffe0ff */
.L_x_79:
[----:B------:R-:W3:Y:S01]  /*4ae0*/  SYNCS.PHASECHK.TRANS64.TRYWAIT P0, [UR21+0x48], R4 ;  /* 0x00004804ff0075a7 */ /* 0x000ee20008001115 */
[----:B------:R-:W-:Y:S04]  /*4af0*/  ELECT P1, URZ, PT ;  /* 0x0000000000ff782f */ /* 0x000fe80003820000 */
[----:B------:R-:W-:Y:S01]  /*4b00*/  PLOP3.LUT P1, PT, P2, P1, PT, 0xf2, 0x2f ;  /* 0x00000000002f781c */ /* 0x000fe20001723e72 */
[----:B------:R-:W-:Y:S01]  /*4b10*/  @!UPT UIADD3 URZ, UPT, UPT, URZ, URZ, URZ ;  /* 0x000000fffffff290 */ /* 0x000fe2000fffe0ff */
[----:B---3--:R-:W-:Y:S11]  /*4b20*/  @!P0 BRA `(.L_x_80) ;  /* 0x0000004400908947 */ /* 0x008ff60003800000 */
.L_x_156:
[----:B------:R-:W-:Y:S01]  /*4b30*/  @!P1 IADD3 R2, P0, PT, R12, 0x580, RZ ;  /* 0x000005800c029810 */ /* 0x000fe20007f1e0ff */
[----:B------:R-:W-:Y:S01]  /*4b40*/  VOTEU.ALL UP0, P1 ;  /* 0x0000000000ff7886 */ /* 0x000fe20000800000 */
[----:B------:R-:W-:Y:S01]  /*4b50*/  UMOV UR6, 0x0 ;  /* 0x0000000000067882 */ /* 0x000fe20000000000 */
[----:B------:R-:W-:Y:S01]  /*4b60*/  UMOV UR7, 0x10000000 ;  /* 0x1000000000077882 */ /* 0x000fe20000000000 */
[----:B------:R-:W-:Y:S01]  /*4b70*/  @!P1 R2UR UR5, R2 ;  /* 0x00000000020592ca */ /* 0x000fe200000e0000 */
[----:B--2---:R-:W-:Y:S01]  /*4b80*/  @!P1 IMAD.X R0, RZ, RZ, R13, P0 ;  /* 0x000000ffff009224 */ /* 0x004fe200000e060d */
[----:B------:R-:W-:Y:S01]  /*4b90*/  @!UP0 UIADD3 UR24, UPT, UPT, UR21, 0x400, URZ ;  /* 0x0000040015188890 */ /* 0x000fe2000fffe0ff */
[----:B------:R-:W-:Y:S01]  /*4ba0*/  VOTEU.ALL UP0, P1 ;  /* 0x0000000000ff7886 */ /* 0x000fe20000800000 */
[----:B------:R-:W-:Y:S02]  /*4bb0*/  UMOV UR28, UR36 ;  /* 0x00000024001c7c82 */ /* 0x000fe40008000000 */
[----:B------:R-:W-:Y:S01]  /*4bc0*/  @!P1 R2UR UR4, R0 ;  /* 0x00000000000492ca */ /* 0x000fe200000e0000 */
[----:B------:R-:W-:Y:S06]  /*4bd0*/  @!P1 IMAD.MOV.U32 R0, RZ, RZ, 0x2000 ;  /* 0x00002000ff009424 */ /* 0x000fec00078e00ff */
[----:B------:R-:W-:Y:S06]  /*4be0*/  IMAD.U32 R6, RZ, RZ, UR5 ;  /* 0x00000005ff067e24 */ /* 0x000fec000f8e00ff */
[----:B------:R-:W-:Y:S01]  /*4bf0*/  IMAD.U32 R7, RZ, RZ, UR4 ;  /* 0x00000004ff077e24 */ /* 0x000fe2000f8e00ff */
[----:B------:R-:W-:Y:S04]  /*4c00*/  @!P1 R2UR UR4, R6 ;  /* 0x00000000060492ca */ /* 0x000fe800000e0000 */
[----:B------:R-:W-:Y:S11]  /*4c10*/  @!P1 R2UR UR5, R7 ;  /* 0x00000000070592ca */ /* 0x000ff600000e0000 */
[----:B------:R-:W-:Y:S02]  /*4c20*/  @!UPT UIADD3 URZ, UPT, UPT, URZ, URZ, URZ ;  /* 0x000000fffffff290 */ /* 0x000fe4000fffe0ff */
[----:B------:R2:W-:Y:S01]  /*4c30*/  @!UP0 UTMALDG.3D [UR24], [UR4], desc[UR6] ;  /* 0x00000618040085b4 */ /* 0x0005e20008011000 */
[----:B------:R3:W-:Y:S01]  /*4c40*/  @!P1 SYNCS.ARRIVE.TRANS64.RED.A0TR RZ, [UR21+0x30], R0 ;  /* 0x00003000ffff99a7 */ /* 0x0007e20008300415 */
[----:B--2---:R-:W-:Y:S09]  /*4c50*/  UPRMT UR4, UR47, 0x654, UR25 ;  /* 0x000006542f047896 */ /* 0x004ff20008000019 */
[----:B------:R-:W-:Y:S01]  /*4c60*/  SYNCS.ARRIVE.TRANS64.RED.A1T0 RZ, [UR4], RZ ;  /* 0x000000ffffff79a7 */ /* 0x000fe20008100404 */
[----:B------:R-:W2:Y:S02]  /*4c70*/  SYNCS.PHASECHK.TRANS64.TRYWAIT P0, [UR21+0x50], R4 ;  /* 0x00005004ff0075a7 */ /* 0x000ea40008001115 */
[----:B--23--:R-:W-:Y:S05]  /*4c80*/  @!P0 BRA `(.L_x_81) ;  /* 0x0000004400508947 */ /* 0x00cfea0003800000 */
.L_x_158:
[----:B------:R-:W-:Y:S01]  /*4c90*/  @!P1 IADD3 R2, P0, PT, R12, 0x580, RZ ;  /* 0x000005800c029810 */ /* 0x000fe20007f1e0ff */
[----:B------:R-:W-:Y:S01]  /*4ca0*/  VOTEU.ALL UP0, P1 ;  /* 0x0000000000ff7886 */ /* 0x000fe20000800000 */
[----:B------:R-:W-:Y:S01]  /*4cb0*/  UMOV UR6, 0x0 ;  /* 0x0000000000067882 */ /* 0x000fe20000000000 */
[----:B------:R-:W-:Y:S01]  /*4cc0*/  UMOV UR7, 0x10000000 ;  /* 0x1000000000077882 */ /* 0x000fe20000000000 */
[----:B------:R-:W-:Y:S01]  /*4cd0*/  @!P1 R2UR UR5, R2 ;  /* 0x00000000020592ca */ /* 0x000fe200000e0000 */
[----:B------:R-:W-:Y:S01]  /*4ce0*/  @!P1 IMAD.X R0, RZ, RZ, R13, P0 ;  /* 0x000000ffff009224 */ /* 0x000fe200000e060d */
[----:B------:R-:W-:Y:S01]  /*4cf0*/  @!UP0 UIADD3 UR18, UPT, UPT, UR26, 0x40, URZ ;  /* 0x000000401a128890 */ /* 0x000fe2000fffe0ff */
[----:B------:R-:W-:Y:S01]  /*4d00*/  VIADD R10, R10, 0x1 ;  /* 0x000000010a0a7836 */ /* 0x000fe20000000000 */
[----:B------:R-:W-:Y:S02]  /*4d10*/  @!UP0 UIADD3 UR16, UPT, UPT, UR21, 0x2400, URZ ;  /* 0x0000240015108890 */ /* 0x000fe4000fffe0ff */
[----:B------:R-:W-:Y:S01]  /*4d20*/  @!P1 R2UR UR4, R0 ;  /* 0x00000000000492ca */ /* 0x000fe200000e0000 */
[----:B------:R-:W-:Y:S01]  /*4d30*/  VOTEU.ALL UP0, P1 ;  /* 0x0000000000ff7886 */ /* 0x000fe20000800000 */
[----:B------:R-:W-:Y:S01]  /*4d40*/  UMOV UR19, UR27 ;  /* 0x0000001b00137c82 */ /* 0x000fe20008000000 */
[----:B------:R-:W-:Y:S01]  /*4d50*/  UMOV UR20, UR36 ;  /* 0x0000002400147c82 */ /* 0x000fe20008000000 */
[----:B------:R-:W-:Y:S03]  /*4d60*/  @!P1 IMAD.MOV.U32 R0, RZ, RZ, 0x2000 ;  /* 0x00002000ff009424 */ /* 0x000fe600078e00ff */
[----:B------:R-:W-:Y:S06]  /*4d70*/  IMAD.U32 R6, RZ, RZ, UR5 ;  /* 0x00000005ff067e24 */ /* 0x000fec000f8e00ff */
[----:B------:R-:W-:Y:S01]  /*4d80*/  IMAD.U32 R7, RZ, RZ, UR4 ;  /* 0x00000004ff077e24 */ /* 0x000fe2000f8e00ff */
[----:B------:R-:W-:Y:S04]  /*4d90*/  @!P1 R2UR UR4, R6 ;  /* 0x00000000060492ca */ /* 0x000fe800000e0000 */
[----:B------:R-:W-:Y:S11]  /*4da0*/  @!P1 R2UR UR5, R7 ;  /* 0x00000000070592ca */ /* 0x000ff600000e0000 */
[----:B------:R-:W-:Y:S02]  /*4db0*/  @!UPT UIADD3 URZ, UPT, UPT, URZ, URZ, URZ ;  /* 0x000000fffffff290 */ /* 0x000fe4000fffe0ff */
[----:B------:R3:W-:Y:S01]  /*4dc0*/  @!UP0 UTMALDG.3D [UR16], [UR4], desc[UR6] ;  /* 0x00000610040085b4 */ /* 0x0007e20008011000 */
[----:B------:R4:W-:Y:S01]  /*4dd0*/  @!P1 SYNCS.ARRIVE.TRANS64.RED.A0TR RZ, [UR21+0x38], R0 ;  /* 0x00003800ffff99a7 */ /* 0x0009e20008300415 */
[----:B---3--:R-:W-:Y:S09]  /*4de0*/  UPRMT UR4, UR47, 0x654, UR17 ;  /* 0x000006542f047896 */ /* 0x008ff20008000011 */
[----:B------:R-:W-:Y:S01]  /*4df0*/  SYNCS.ARRIVE.TRANS64.RED.A1T0 RZ, [UR4], RZ ;  /* 0x000000ffffff79a7 */ /* 0x000fe20008100404 */
[----:B------:R-:W3:Y:S02]  /*4e00*/  SYNCS.PHASECHK.TRANS64.TRYWAIT P0, [UR21+0x58], R4 ;  /* 0x00005804ff0075a7 */ /* 0x000ee40008001115 */
[----:B---34-:R-:W-:Y:S05]  /*4e10*/  @!P0 BRA `(.L_x_82) ;  /* 0x0000004400048947 */ /* 0x018fea0003800000 */
.L_x_160:
[----:B------:R-:W-:Y:S01]  /*4e20*/  @!P1 IADD3 R2, P0, PT, R12, 0x580, RZ ;  /* 0x000005800c029810 */ /* 0x000fe20007f1e0ff */
[----:B------:R-:W-:Y:S01]  /*4e30*/  VOTEU.ALL UP0, P1 ;  /* 0x0000000000ff7886 */ /* 0x000fe20000800000 */
[----:B------:R-:W-:Y:S01]  /*4e40*/  UMOV UR6, 0x0 ;  /* 0x0000000000067882 */ /* 0x000fe20000000000 */
[----:B------:R-:W-:Y:S01]  /*4e50*/  UMOV UR7, 0x10000000 ;  /* 0x1000000000077882 */ /* 0x000fe20000000000 */
[----:B------:R-:W-:Y:S01]  /*4e60*/  @!P1 R2UR UR5, R2 ;  /* 0x00000000020592ca */ /* 0x000fe200000e0000 */
[----:B------:R-:W-:Y:S01]  /*4e70*/  @!P1 IMAD.X R0, RZ, RZ, R13, P0 ;  /* 0x000000ffff009224 */ /* 0x000fe200000e060d */
[----:B------:R-:W-:Y:S01]  /*4e80*/  @!UP0 UIADD3 UR10, UPT, UPT, UR26, 0x80, URZ ;  /* 0x000000801a0a8890 */ /* 0x000fe2000fffe0ff */
[----:B------:R-:W-:Y:S01]  /*4e90*/  R2UR UR18, R80 ;  /* 0x00000000501272ca */ /* 0x000fe200000e0000 */
[----:B------:R-:W-:Y:S01]  /*4ea0*/  @!UP0 UIADD3 UR8, UPT, UPT, UR21, 0x4400, URZ ;  /* 0x0000440015088890 */ /* 0x000fe2000fffe0ff */
[----:B------:R-:W-:Y:S01]  /*4eb0*/  R2UR UR16, R81 ;  /* 0x00000000511072ca */ /* 0x000fe200000e0000 */
[----:B------:R-:W-:Y:S01]  /*4ec0*/  @!UP0 UIADD3 UR9, UPT, UPT, UR21, 0x40, URZ ;  /* 0x0000004015098890 */ /* 0x000fe2000fffe0ff */
[----:B------:R-:W-:Y:S01]  /*4ed0*/  @!P1 R2UR UR4, R0 ;  /* 0x00000000000492ca */ /* 0x000fe200000e0000 */
[----:B------:R-:W-:Y:S01]  /*4ee0*/  VOTEU.ALL UP0, P1 ;  /* 0x0000000000ff7886 */ /* 0x000fe20000800000 */
[----:B------:R-:W-:Y:S01]  /*4ef0*/  UMOV UR11, UR27 ;  /* 0x0000001b000b7c82 */ /* 0x000fe20008000000 */
[----:B------:R-:W-:Y:S01]  /*4f00*/  UMOV UR12, UR36 ;  /* 0x00000024000c7c82 */ /* 0x000fe20008000000 */
[C---:B------:R-:W-:Y:S01]  /*4f10*/  ISETP.NE.AND P0, PT, R10.reuse, 0x2, PT ;  /* 0x000000020a00780c */ /* 0x040fe20003f05270 */
[----:B------:R-:W-:Y:S01]  /*4f20*/  UMOV UR36, UR29 ;  /* 0x0000001d00247c82 */ /* 0x000fe20008000000 */
[----:B--2---:R-:W-:Y:S01]  /*4f30*/  IMAD.U32 R4, RZ, RZ, UR5 ;  /* 0x00000005ff047e24 */ /* 0x004fe2000f8e00ff */
[----:B------:R-:W-:Y:S01]  /*4f40*/  LOP3.LUT R11, R11, 0x1, RZ, 0x3c, !PT ;  /* 0x000000010b0b7812 */ /* 0x000fe200078e3cff */
[----:B------:R-:W-:Y:S01]  /*4f50*/  UPLOP3.LUT UP4, UPT, UPT, UPT, UPT, 0x80, 0x8 ;  /* 0x000000000008789c */ /* 0x000fe20003f8f070 */
[----:B------:R-:W-:Y:S01]  /*4f60*/  SEL R0, RZ, 0x1, P0 ;  /* 0x00000001ff007807 */ /* 0x000fe20000000000 */
[----:B------:R-:W-:Y:S01]  /*4f70*/  UIADD3 UR24, UPT, UPT, UR13, UR18, URZ ;  /* 0x000000120d187290 */ /* 0x000fe2000fffe0ff */
[----:B------:R-:W-:Y:S01]  /*4f80*/  SEL R10, R10, RZ, P0 ;  /* 0x000000ff0a0a7207 */ /* 0x000fe20000000000 */
[----:B------:R-:W-:Y:S01]  /*4f90*/  UIADD3 UR20, UPT, UPT, UR14, UR16, URZ ;  /* 0x000000100e147290 */ /* 0x000fe2000fffe0ff */
[----:B------:R-:W-:Y:S01]  /*4fa0*/  IMAD.U32 R5, RZ, RZ, UR4 ;  /* 0x00000004ff057e24 */ /* 0x000fe2000f8e00ff */
[----:B------:R-:W-:Y:S02]  /*4fb0*/  @!P1 R2UR UR4, R4 ;  /* 0x00000000040492ca */ /* 0x000fe400000e0000 */
[----:B------:R-:W-:Y:S02]  /*4fc0*/  LOP3.LUT R9, R9, R0, RZ, 0x3c, !PT ;  /* 0x0000000009097212 */ /* 0x000fe400078e3cff */
[----:B------:R-:W-:Y:S11]  /*4fd0*/  @!P1 R2UR UR5, R5 ;  /* 0x00000000050592ca */ /* 0x000ff600000e0000 */
[----:B------:R-:W-:Y:S02]  /*4fe0*/  @!UPT UIADD3 URZ, UPT, UPT, URZ, URZ, URZ ;  /* 0x000000fffffff290 */ /* 0x000fe4000fffe0ff */
[----:B------:R2:W-:Y:S01]  /*4ff0*/  @!UP0 UTMALDG.3D [UR8], [UR4], desc[UR6] ;  /* 0x00000608040085b4 */ /* 0x0005e20008011000 */
[----:B------:R2:W-:Y:S01]  /*5000*/  @!P1 SYNCS.ARRIVE.TRANS64.RED.A0TR RZ, [UR21+0x40], R3 ;  /* 0x00004003ffff99a7 */ /* 0x0005e20008300415 */
[----:B------:R-:W-:Y:S01]  /*5010*/  SYNCS.ARRIVE.TRANS64.RED.A1T0 RZ, [UR40], RZ ;  /* 0x000000ffffff79a7 */ /* 0x000fe20008100428 */
[----:B------:R-:W-:Y:S05]  /*5020*/  BRA.U UP2, `(.L_x_83) ;  /* 0xfffffff102a87547 */ /* 0x000fea000b83ffff */
[----:B--2---:R-:W-:-:S04]  /*5030*/  SHF.L.U32 R3, R11, 0x1f, RZ ;  /* 0x0000001f0b037819 */ /* 0x004fc800000006ff */
[----:B------:R-:W2:Y:S02]  /*5040*/  SYNCS.PHASECHK.TRANS64.TRYWAIT P0, [UR21+0x48], R3 ;  /* 0x00004803ff0075a7 */ /* 0x000ea40008001115 */
[----:B--2---:R-:W-:Y:S05]  /*5050*/  @!P0 BRA `(.L_x_84) ;  /* 0x00000040008c8947 */ /* 0x004fea0003800000 */
.L_x_162:
[----:B------:R-:W3:Y:S02]  /*5060*/  SYNCS.PHASECHK.TRANS64.TRYWAIT P0, [UR21+0x50], R3 ;  /* 0x00005003ff0075a7 */ /* 0x000ee40008001115 */
[----:B---3--:R-:W-:Y:S05]  /*5070*/  @!P0 BRA `(.L_x_85) ;  /* 0x00000040009c8947 */ /* 0x008fea0003800000 */
.L_x_164:
[----:B--2---:R-:W-:-:S07]  /*5080*/  MOV R0, UR21 ;  /* 0x0000001500007c02 */ /* 0x004fce0008000f00 */
.L_x_86:
[----:B--2---:R-:W-:-:S04]  /*5090*/  SHF.L.U32 R3, R11, 0x1f, RZ ;  /* 0x0000001f0b037819 */ /* 0x004fc800000006ff */
[----:B------:R2:W3:Y:S03]  /*50a0*/  SYNCS.PHASECHK.TRANS64.TRYWAIT P0, [R0+URZ+0x58], R3 ;  /* 0x00005803000075a7 */ /* 0x0004e600080011ff */
[----:B---3--:R-:W-:Y:S05]  /*50b0*/  @!P0 NANOSLEEP.SYNCS 0x989680 ;  /* 0x009896800000895d */ /* 0x008fea0003900000 */
[----:B------:R-:W3:Y:S02]  /*50c0*/  @!P0 SYNCS.PHASECHK.TRANS64 P0, [R0+URZ+0x58], R3 ;  /* 0x00005803000085a7 */ /* 0x000ee400080010ff */
[----:B-1-3--:R-:W-:Y:S05]  /*50d0*/  @P0 EXIT ;  /* 0x000000000000094d */ /* 0x00afea0003800000 */
[----:B------:R-:W-:Y:S05]  /*50e0*/  BRA `(.L_x_86) ;  /* 0xfffffffc00e87947 */ /* 0x000fea000383ffff */
.L_x_73:
[----:B------:R-:W-:-:S06]  /*50f0*/  UISETP.GE.AND UP0, UPT, UR18, 0x4, UPT ;  /* 0x000000041200788c */ /* 0x000fcc000bf06270 */
[----:B------:R-:W-:-:S13]  /*5100*/  PLOP3.LUT P0, PT, PT, PT, UP0, 0x80, 0x8 ;  /* 0x000000000008781c */ /* 0x000fda0003f0f008 */
[----:B-1----:R-:W-:Y:S05]  /*5110*/  @!P0 EXIT ;  /* 0x000000000000894d */ /* 0x002fea0003800000 */
[----:B------:R-:W-:Y:S01]  /*5120*/  BAR.SYNC.DEFER_BLOCKING 0x6, 0xa0 ;  /* 0x0182800000007b1d */ /* 0x000fe20000010000 */
[C---:B------:R-:W-:Y:S01]  /*5130*/  IMAD.SHL.U32 R4, R91.reuse, 0x40, RZ ;  /* 0x000000405b047824 */ /* 0x040fe200078e00ff */
[----:B------:R-:W-:Y:S01]  /*5140*/  SHF.R.U32.HI R5, RZ, 0x1, R91 ;  /* 0x00000001ff057819 */ /* 0x000fe2000001165b */
[C---:B------:R-:W-:Y:S01]  /*5150*/  IMAD.U32 R2, R91.reuse, 0x10000, RZ ;  /* 0x000100005b027824 */ /* 0x040fe200078e00ff */
[C---:B------:R-:W-:Y:S01]  /*5160*/  R2P PR, R91.reuse, 0x6 ;  /* 0x000000065b007804 */ /* 0x040fe20000000000 */
[C---:B------:R-:W-:Y:S01]  /*5170*/  IMAD.SHL.U32 R73, R91.reuse, 0x20, RZ ;  /* 0x000000205b497824 */ /* 0x040fe200078e00ff */
[----:B------:R-:W-:Y:S02]  /*5180*/  UMOV UR44, 0x400 ;  /* 0x00000400002c7882 */ /* 0x000fe40000000000 */
[----:B------:R-:W1:Y:S01]  /*5190*/  LDC.64 R76, c[0x0][0x8b0] ;  /* 0x00022c00ff4c7b82 */ /* 0x000e620000000a00 */
[----:B------:R-:W-:Y:S01]  /*51a0*/  ULEA UR44, UR47, UR44, 0x18 ;  /* 0x0000002c2f2c7291 */ /* 0x000fe2000f8ec0ff */
[C---:B------:R-:W-:Y:S01]  /*51b0*/  LOP3.LUT R0, R4.reuse, 0x1c0, RZ, 0xc0, !PT ;  /* 0x000001c004007812 */ /* 0x040fe200078ec0ff */
[----:B------:R-:W-:Y:S01]  /*51c0*/  IMAD.MOV.U32 R89, RZ, RZ, 0x20 ;  /* 0x00000020ff597424 */ /* 0x000fe200078e00ff */
[----:B------:R-:W-:Y:S01]  /*51d0*/  LOP3.LUT R4, R4, 0x200, RZ, 0xc0, !PT ;  /* 0x0000020004047812 */ /* 0x000fe200078ec0ff */
[----:B------:R-:W-:Y:S01]  /*51e0*/  UIADD3 UR4, UPT, UPT, UR44, 0x400, URZ ;  /* 0x000004002c047890 */ /* 0x000fe2000fffe0ff */
[----:B------:R-:W-:Y:S01]  /*51f0*/  LOP3.LUT R5, R0, 0x8, R5, 0xf8, !PT ;  /* 0x0000000800057812 */ /* 0x000fe200078ef805 */
[----:B------:R-:W-:Y:S01]  /*5200*/  IMAD.SHL.U32 R0, R91, 0x8, RZ ;  /* 0x000000085b007824 */ /* 0x000fe200078e00ff */
[----:B------:R-:W2:Y:S01]  /*5210*/  LDC.64 R74, c[0x0][0x8a8] ;  /* 0x00022a00ff4a7b82 */ /* 0x000ea20000000a00 */
[----:B------:R-:W-:Y:S01]  /*5220*/  LOP3.LUT R2, R2, 0x600000, RZ, 0xc0, !PT ;  /* 0x0060000002027812 */ /* 0x000fe200078ec0ff */
[----:B------:R-:W-:Y:S01]  /*5230*/  IMAD.MOV.U32 R88, RZ, RZ, 0x1 ;  /* 0x00000001ff587424 */ /* 0x000fe200078e00ff */
[----:B------:R-:W-:Y:S01]  /*5240*/  LOP3.LUT R73, R4, 0xc00, R73, 0xf8, !PT ;  /* 0x00000c0004497812 */ /* 0x000fe200078ef849 */
[----:B------:R-:W-:Y:S01]  /*5250*/  IMAD.MOV.U32 R36, RZ, RZ, RZ ;  /* 0x000000ffff247224 */ /* 0x000fe200078e00ff */
[----:B------:R-:W-:-:S02]  /*5260*/  LOP3.LUT R0, R5, 0x38, R0, 0x78, !PT ;  /* 0x0000003805007812 */ /* 0x000fc400078e7800 */
[----:B------:R-:W-:Y:S02]  /*5270*/  CS2R R86, SRZ ;  /* 0x0000000000567805 */ /* 0x000fe4000001ff00 */
[----:B------:R-:W-:Y:S01]  /*5280*/  SEL R90, R89, 0xffffffe0, !P2 ;  /* 0xffffffe0595a7807 */ /* 0x000fe20005000000 */
[----:B------:R-:W-:Y:S01]  /*5290*/  IMAD.MOV.U32 R85, RZ, RZ, RZ ;  /* 0x000000ffff557224 */ /* 0x000fe200078e00ff */
[----:B------:R-:W3:Y:S01]  /*52a0*/  LDS R3, [UR44+0x120] ;  /* 0x0001202cff037984 */ /* 0x000ee20008000800 */
[----:B------:R-:W-:Y:S01]  /*52b0*/  LOP3.LUT R73, R73, R0, RZ, 0xfc, !PT ;  /* 0x0000000049497212 */ /* 0x000fe200078efcff */
[----:B------:R-:W-:Y:S01]  /*52c0*/  IMAD.U32 R83, RZ, RZ, UR4 ;  /* 0x00000004ff537e24 */ /* 0x000fe2000f8e00ff */
[----:B------:R-:W-:Y:S01]  /*52d0*/  LOP3.LUT R91, R91, 0x60, RZ, 0xc0, !PT ;  /* 0x000000605b5b7812 */ /* 0x000fe200078ec0ff */
[----:B------:R-:W4:Y:S01]  /*52e0*/  LDCU UR59, c[0x0][0x370] ;  /* 0x00006e00ff3b77ac */ /* 0x000f220008000800 */
[----:B------:R-:W-:Y:S01]  /*52f0*/  SEL R89, R89, 0xffffffe0, !P1 ;  /* 0xffffffe059597807 */ /* 0x000fe20004800000 */
[----:B------:R-:W1:Y:S01]  /*5300*/  LDCU UR43, c[0x0][0xb0c] ;  /* 0x00016180ff2b77ac */ /* 0x000e620008000800 */
[----:B------:R-:W1:Y:S01]  /*5310*/  LDCU UR39, c[0x0][0xb30] ;  /* 0x00016600ff2777ac */ /* 0x000e620008000800 */
[----:B------:R-:W1:Y:S01]  /*5320*/  LDCU.64 UR56, c[0x0][0x888] ;  /* 0x00011100ff3877ac */ /* 0x000e620008000a00 */
[----:B------:R-:W1:Y:S01]  /*5330*/  LDCU.64 UR40, c[0x0][0xb28] ;  /* 0x00016500ff2877ac */ /* 0x000e620008000a00 */
[----:B------:R-:W1:Y:S01]  /*5340*/  LDCU.64 UR62, c[0x0][0x890] ;  /* 0x00011200ff3e77ac */ /* 0x000e620008000a00 */
[----:B------:R-:W1:Y:S01]  /*5350*/  LDCU.128 UR52, c[0x0][0xb10] ;  /* 0x00016200ff3477ac */ /* 0x000e620008000c00 */
[----:B------:R-:W1:Y:S01]  /*5360*/  LDCU UR58, c[0x0][0x374] ;  /* 0x00006e80ff3a77ac */ /* 0x000e620008000800 */
[----:B------:R-:W-:Y:S01]  /*5370*/  UMOV UR46, URZ ;  /* 0x000000ff002e7c82 */ /* 0x000fe20008000000 */
[----:B------:R-:W-:Y:S01]  /*5380*/  UMOV UR45, URZ ;  /* 0x000000ff002d7c82 */ /* 0x000fe20008000000 */
[----:B-1234-:R-:W-:-:S07]  /*5390*/  IMAD.IADD R2, R3, 0x1, R2 ;  /* 0x0000000103027824 */ /* 0x01efce00078e0202 */
.L_x_123:
[C---:B------:R-:W-:Y:S02]  /*53a0*/  LEA R8, R85.reuse, UR44, 0x3 ;  /* 0x0000002c55087c11 */ /* 0x040fe4000f8e18ff */
[----:B------:R-:W-:Y:S02]  /*53b0*/  SHF.L.U32 R3, R86, 0x1f, RZ ;  /* 0x0000001f56037819 */ /* 0x000fe400000006ff */
[----:B------:R-:W-:Y:S02]  /*53c0*/  LEA R5, R85, UR44, 0x4 ;  /* 0x0000002c55057c11 */ /* 0x000fe4000f8e20ff */
[----:B-1----:R-:W1:Y:S02]  /*53d0*/  SYNCS.PHASECHK.TRANS64.TRYWAIT P0, [R8+URZ+0x70], R3 ;  /* 0x00007003080075a7 */ /* 0x002e6400080011ff */
[----:B-1----:R-:W-:Y:S05]  /*53e0*/  @!P0 BRA `(.L_x_87) ;  /* 0x0000003c00d88947 */ /* 0x002fea0003800000 */
.L_x_165:
        /* <DEDUP_REMOVED lines=11> */
[----:B------:R-:W-:Y:S01]  /*54a0*/  PLOP3.LUT P0, PT, PT, PT, UP1, 0x80, 0x8 ;  /* 0x000000000008781c */ /* 0x000fe20003f0f018 */
[----:B------:R-:W-:Y:S11]  /*54b0*/  UP2UR UR61, UPR, URZ, 0x2 ;  /* 0x00000002ff3d7883 */ /* 0x000ff60008000000 */
[----:B------:R-:W-:Y:S01]  /*54c0*/  @!UPT UIADD3 URZ, UPT, UPT, URZ, URZ, URZ ;  /* 0x000000fffffff290 */ /* 0x000fe2000fffe0ff */
[----:B------:R-:W-:Y:S02]  /*54d0*/  @P0 SHF.R.U32.HI R0, RZ, 0x10, R5 ;  /* 0x00000010ff000819 */ /* 0x000fe40000011605 */
[----:B-1----:R-:W-:Y:S02]  /*54e0*/  @P0 MOV R3, R4 ;  /* 0x0000000400030202 */ /* 0x002fe40000000f00 */
        /* <DEDUP_REMOVED lines=11> */
[----:B------:R-:W2:Y:S01]  /*55a0*/  LDCU UR12, c[0x0][0xb20] ;  /* 0x00016400ff0c77ac */ /* 0x000ea20008000800 */
[----:B------:R-:W-:Y:S02]  /*55b0*/  UIMAD.WIDE.U32 UR4, UR58, UR55, URZ ;  /* 0x000000373a0472a5 */ /* 0x000fe4000f8e00ff */
[----:B------:R-:W-:Y:S02]  /*55c0*/  UIMAD.WIDE.U32 UR6, UR59, UR52, URZ ;  /* 0x000000343b0672a5 */ /* 0x000fe4000f8e00ff */
[----:B------:R-:W-:Y:S02]  /*55d0*/  UISETP.NE.AND UP0, UPT, UR54, 0x1, UPT ;  /* 0x000000013600788c */ /* 0x000fe4000bf05270 */
[----:B------:R-:W-:Y:S02]  /*55e0*/  UIMAD.WIDE.U32 UR8, UR37, UR55, URZ ;  /* 0x00000037250872a5 */ /* 0x000fe4000f8e00ff */
[----:B------:R-:W-:Y:S02]  /*55f0*/  UIMAD.WIDE.U32 UR10, UR38, UR52, URZ ;  /* 0x00000034260a72a5 */ /* 0x000fe4000f8e00ff */
[----:B------:R-:W-:Y:S02]  /*5600*/  UISETP.NE.AND UP1, UPT, UR43, 0x1, UPT ;  /* 0x000000012b00788c */ /* 0x000fe4000bf25270 */
[----:B------:R-:W-:Y:S01]  /*5610*/  UISETP.NE.AND UP2, UPT, UR42, 0x1, UPT ;  /* 0x000000012a00788c */ /* 0x000fe2000bf45270 */
[----:B------:R-:W-:Y:S02]  /*5620*/  UMOV UR4, UR5 ;  /* 0x0000000500047c82 */ /* 0x000fe40008000000 */
[----:B--2---:R-:W-:Y:S03]  /*5630*/  USHF.R.U32.HI UR5, URZ, UR12, UR4 ;  /* 0x0000000cff057299 */ /* 0x004fe60008011604 */
[----:B------:R-:W-:Y:S02]  /*5640*/  UMOV UR4, UR7 ;  /* 0x0000000700047c82 */ /* 0x000fe40008000000 */
[----:B------:R-:W-:Y:S02]  /*5650*/  USHF.R.U32.HI UR7, URZ, UR53, UR4 ;  /* 0x00000035ff077299 */ /* 0x000fe40008011604 */
[----:B------:R-:W-:Y:S02]  /*5660*/  USEL UR4, UR58, UR5, !UP0 ;  /* 0x000000053a047287 */ /* 0x000fe4000c000000 */
[----:B------:R-:W-:Y:S01]  /*5670*/  USEL UR7, UR59, UR7, !UP1 ;  /* 0x000000073b077287 */ /* 0x000fe2000c800000 */
[----:B------:R-:W-:Y:S01]  /*5680*/  UMOV UR5, UR9 ;  /* 0x0000000900057c82 */ /* 0x000fe20008000000 */
[----:B------:R-:W-:Y:S02]  /*5690*/  UIMAD.WIDE.U32 UR8, UR4, UR40, URZ ;  /* 0x00000028040872a5 */ /* 0x000fe4000f8e00ff */
[----:B------:R-:W-:Y:S03]  /*56a0*/  USHF.R.U32.HI UR6, URZ, UR12, UR5 ;  /* 0x0000000cff067299 */ /* 0x000fe60008011605 */
[----:B------:R-:W-:Y:S01]  /*56b0*/  UMOV UR5, UR11 ;  /* 0x0000000b00057c82 */ /* 0x000fe20008000000 */
[----:B------:R-:W-:Y:S02]  /*56c0*/  UIMAD.WIDE.U32 UR10, UR7, UR40, URZ ;  /* 0x00000028070a72a5 */ /* 0x000fe4000f8e00ff */
[----:B------:R-:W-:Y:S02]  /*56d0*/  USHF.R.U32.HI UR12, URZ, UR53, UR5 ;  /* 0x00000035ff0c7299 */ /* 0x000fe40008011605 */
[----:B------:R-:W-:Y:S01]  /*56e0*/  USEL UR6, UR37, UR6, !UP0 ;  /* 0x0000000625067287 */ /* 0x000fe2000c000000 */
[----:B------:R-:W-:Y:S02]  /*56f0*/  UMOV UR5, UR9 ;  /* 0x0000000900057c82 */ /* 0x000fe40008000000 */
[----:B------:R-:W-:Y:S01]  /*5700*/  UMOV UR10, UR11 ;  /* 0x0000000b000a7c82 */ /* 0x000fe20008000000 */
[----:B------:R-:W-:Y:S02]  /*5710*/  @UP2 USHF.R.U32.HI UR4, URZ, UR41, UR5 ;  /* 0x00000029ff042299 */ /* 0x000fe40008011605 */
[----:B------:R-:W-:Y:S02]  /*5720*/  @UP2 USHF.R.U32.HI UR7, URZ, UR41, UR10 ;  /* 0x00000029ff072299 */ /* 0x000fe4000801160a */
[----:B------:R-:W-:Y:S02]  /*5730*/  UIMAD UR4, UR42, UR4, URZ ;  /* 0x000000042a0472a4 */ /* 0x000fe4000f8e02ff */
[----:B------:R-:W-:Y:S02]  /*5740*/  UIMAD.WIDE.U32 UR10, UR6, UR40, URZ ;  /* 0x00000028060a72a5 */ /* 0x000fe4000f8e00ff */
[----:B------:R-:W-:Y:S02]  /*5750*/  USEL UR5, UR38, UR12, !UP1 ;  /* 0x0000000c26057287 */ /* 0x000fe4000c800000 */
[----:B------:R-:W-:Y:S02]  /*5760*/  UIMAD UR8, UR42, UR7, URZ ;  /* 0x000000072a0872a4 */ /* 0x000fe4000f8e02ff */
[----:B------:R-:W-:Y:S03]  /*5770*/  UISETP.GE.AND UP0, UPT, UR6, UR4, UPT ;  /* 0x000000040600728c */ /* 0x000fe6000bf06270 */
[----:B------:R-:W-:Y:S01]  /*5780*/  UMOV UR4, UR11 ;  /* 0x0000000b00047c82 */ /* 0x000fe20008000000 */
[----:B------:R-:W-:Y:S02]  /*5790*/  UISETP.GE.OR UP0, UPT, UR5, UR8, UP0 ;  /* 0x000000080500728c */ /* 0x000fe40008706670 */
[----:B------:R-:W-:Y:S02]  /*57a0*/  USHF.R.U32.HI UR4, URZ, UR41, UR4 ;  /* 0x00000029ff047299 */ /* 0x000fe40008011604 */
[----:B------:R-:W-:Y:S02]  /*57b0*/  UIMAD.WIDE.U32 UR8, UR5, UR40, URZ ;  /* 0x00000028050872a5 */ /* 0x000fe4000f8e00ff */
[----:B------:R-:W-:Y:S02]  /*57c0*/  USEL UR11, UR6, UR4, !UP2 ;  /* 0x00000004060b7287 */ /* 0x000fe4000d000000 */
[----:B------:R-:W-:Y:S02]  /*57d0*/  UIADD3 UR8, UPT, UPT, -UR5, URZ, URZ ;  /* 0x000000ff05087290 */ /* 0x000fe4000fffe1ff */
[----:B------:R-:W-:Y:S01]  /*57e0*/  UIADD3 UR10, UPT, UPT, -UR11, URZ, URZ ;  /* 0x000000ff0b0a7290 */ /* 0x000fe2000fffe1ff */
[----:B------:R-:W-:Y:S01]  /*57f0*/  @!UP0 UMOV UR4, UR9 ;  /* 0x0000000900048c82 */ /* 0x000fe20008000000 */
[----:B------:R-:W-:Y:S02]  /*5800*/  UIADD3 UR9, UPT, UPT, -UR6, URZ, URZ ;  /* 0x000000ff06097290 */ /* 0x000fe4000fffe1ff */
[----:B------:R-:W-:Y:S02]  /*5810*/  @!UP0 USHF.R.U32.HI UR4, URZ, UR41, UR4 ;  /* 0x00000029ff048299 */ /* 0x000fe40008011604 */
[----:B------:R-:W-:Y:S02]  /*5820*/  UIMAD UR10, UR42, UR10, UR6 ;  /* 0x0000000a2a0a72a4 */ /* 0x000fe4000f8e0206 */
[----:B------:R-:W-:Y:S04]  /*5830*/  @!UP0 USEL UR4, UR5, UR4, !UP2 ;  /* 0x0000000405048287 */ /* 0x000fe8000d000000 */
[----:B------:R-:W-:Y:S02]  /*5840*/  @!UP0 UIMAD UR10, UR7, UR10, UR4 ;  /* 0x0000000a070a82a4 */ /* 0x000fe4000f8e0204 */
[----:B------:R-:W-:Y:S02]  /*5850*/  @!UP0 UIADD3 UR11, UPT, UPT, UR11, -UR4, URZ ;  /* 0x800000040b0b8290 */ /* 0x000fe4000fffe0ff */
[----:B------:R-:W-:Y:S02]  /*5860*/  UIMAD UR7, UR43, UR8, UR38 ;  /* 0x000000082b0772a4 */ /* 0x000fe4000f8e0226 */
[----:B------:R-:W-:Y:S02]  /*5870*/  @!UP0 UIMAD UR6, UR11, UR42, UR5 ;  /* 0x0000002a0b0682a4 */ /* 0x000fe4000f8e0205 */
[----:B------:R-:W-:Y:S01]  /*5880*/  UIMAD UR4, UR54, UR9, UR37 ;  /* 0x00000009360472a4 */ /* 0x000fe2000f8e0225 */
[----:B------:R-:W-:Y:S02]  /*5890*/  @!UP0 UMOV UR5, UR10 ;  /* 0x0000000a00058c82 */ /* 0x000fe40008000000 */
[----:B------:R-:W-:Y:S02]  /*58a0*/  UIMAD UR38, UR5, UR43, UR7 ;  /* 0x0000002b052672a4 */ /* 0x000fe4000f8e0207 */
[----:B------:R-:W-:Y:S11]  /*58b0*/  UIMAD UR37, UR6, UR54, UR4 ;  /* 0x00000036062572a4 */ /* 0x000ff6000f8e0204 */
[----:B------:R-:W-:Y:S01]  /*58c0*/  @!UPT UIADD3 URZ, UPT, UPT, URZ, URZ, URZ ;  /* 0x000000fffffff290 */ /* 0x000fe2000fffe0ff */
.L_x_88:
[----:B------:R-:W-:Y:S01]  /*58d0*/  UISETP.NE.AND UP0, UPT, UR39, 0x1, UPT ;  /* 0x000000012700788c */ /* 0x000fe2000bf05270 */
[----:B------:R-:W-:Y:S01]  /*58e0*/  LOP3.LUT P0, RZ, R83, 0x3f0, RZ, 0xc0, !PT ;  /* 0x000003f053ff7812 */ /* 0x000fe2000780c0ff */
[----:B------:R-:W-:Y:S01]  /*58f0*/  USHF.L.U32 UR50, UR20, 0x6, URZ ;  /* 0x0000000614327899 */ /* 0x000fe200080006ff */
[----:B------:R-:W-:Y:S01]  /*5900*/  BSSY.RECONVERGENT B6, `(.L_x_89) ;  /* 0x0000034000067945 */ /* 0x000fe20003800200 */
[----:B------:R-:W-:Y:S01]  /*5910*/  UIMAD UR49, UR24, 0xc0, URZ ;  /* 0x000000c0183178a4 */ /* 0x000fe2000f8e02ff */
[----:B------:R-:W-:Y:S06]  /*5920*/  IADD3 R85, PT, PT, R85, 0x1, RZ ;  /* 0x0000000155557810 */ /* 0x000fec0007ffe0ff */
[----:B------:R-:W2:Y:S01]  /*5930*/  @!UP0 LDCU.128 UR12, c[0x0][0xb10] ;  /* 0x00016200ff0c87ac */ /* 0x000ea20008000c00 */
[----:B------:R-:W3:Y:S01]  /*5940*/  @!UP0 LDCU UR5, c[0x0][0xb0c] ;  /* 0x00016180ff0587ac */ /* 0x000ee20008000800 */
[----:B------:R-:W4:Y:S01]  /*5950*/  @!UP0 LDCU UR10, c[0x0][0xb20] ;  /* 0x00016400ff0a87ac */ /* 0x000f220008000800 */
[----:B--2---:R-:W-:Y:S02]  /*5960*/  UIMAD.WIDE.U32 UR8, UR38, UR12, URZ ;  /* 0x0000000c260872a5 */ /* 0x004fe4000f8e00ff */
[----:B------:R-:W-:Y:S02]  /*5970*/  UIMAD.WIDE.U32 UR6, UR37, UR15, URZ ;  /* 0x0000000f250672a5 */ /* 0x000fe4000f8e00ff */
[----:B------:R-:W-:Y:S03]  /*5980*/  @!UP0 UISETP.NE.AND UP1, UPT, UR14, 0x1, UPT ;  /* 0x000000010e00888c */ /* 0x000fe6000bf25270 */
[----:B------:R-:W-:Y:S01]  /*5990*/  @!UP0 UMOV UR4, UR9 ;  /* 0x0000000900048c82 */ /* 0x000fe20008000000 */
[----:B---3--:R-:W-:Y:S02]  /*59a0*/  @!UP0 UISETP.NE.AND UP2, UPT, UR5, 0x1, UPT ;  /* 0x000000010500888c */ /* 0x008fe4000bf45270 */
[----:B------:R-:W-:Y:S01]  /*59b0*/  @!UP0 USHF.R.U32.HI UR4, URZ, UR13, UR4 ;  /* 0x0000000dff048299 */ /* 0x000fe20008011604 */
[----:B------:R-:W-:Y:S02]  /*59c0*/  @!UP0 UMOV UR6, UR7 ;  /* 0x0000000700068c82 */ /* 0x000fe40008000000 */
[----:B----4-:R-:W-:Y:S02]  /*59d0*/  @!UP0 USHF.R.U32.HI UR6, URZ, UR10, UR6 ;  /* 0x0000000aff068299 */ /* 0x010fe40008011606 */
[----:B------:R-:W-:Y:S02]  /*59e0*/  @!UP0 USEL UR7, UR38, UR4, !UP2 ;  /* 0x0000000426078287 */ /* 0x000fe4000d000000 */
[----:B------:R-:W-:Y:S04]  /*59f0*/  @!UP0 USEL UR6, UR37, UR6, !UP1 ;  /* 0x0000000625068287 */ /* 0x000fe8000c800000 */
[----:B------:R-:W-:Y:S02]  /*5a00*/  @!UP0 UIADD3 UR4, UPT, UPT, -UR7, UR6, URZ ;  /* 0x0000000607048290 */ /* 0x000fe4000fffe1ff */
[----:B------:R-:W-:Y:S02]  /*5a10*/  @!UP0 UIADD3 UR6, UPT, UPT, UR7, -UR6, URZ ;  /* 0x8000000607068290 */ /* 0x000fe4000fffe0ff */
[----:B------:R-:W-:Y:S02]  /*5a20*/  @!UP0 UIMAD UR38, UR4, UR5, UR38 ;  /* 0x00000005042682a4 */ /* 0x000fe4000f8e0226 */
[----:B------:R-:W-:Y:S01]  /*5a30*/  @!UP0 UIMAD UR37, UR6, UR14, UR37 ;  /* 0x0000000e062582a4 */ /* 0x000fe2000f8e0225 */
[----:B------:R-:W-:Y:S11]  /*5a40*/  @!P0 BRA `(.L_x_90) ;  /* 0x00000000007c8947 */ /* 0x000ff60003800000 */
[----:B------:R-:W2:Y:S01]  /*5a50*/  LDCU.64 UR8, c[0x4][0x80] ;  /* 0x01001000ff0877ac */ /* 0x000ea20008000a00 */
[----:B------:R-:W-:Y:S01]  /*5a60*/  MOV R16, 0x0 ;  /* 0x0000000000107802 */ /* 0x000fe20000000f00 */
[----:B------:R-:W-:Y:S02]  /*5a70*/  HFMA2 R12, -RZ, RZ, 0, 5.9604644775390625e-08 ;  /* 0x00000001ff0c7431 */ /* 0x000fe400000001ff */
[----:B------:R-:W-:Y:S01]  /*5a80*/  IMAD.MOV.U32 R8, RZ, RZ, 0x70 ;  /* 0x00000070ff087424 */ /* 0x000fe200078e00ff */
[----:B------:R3:W4:Y:S01]  /*5a90*/  LDC.64 R14, c[0x4][R16] ;  /* 0x01000000100e7b82 */ /* 0x0007220000000a00 */
[----:B------:R-:W1:Y:S01]  /*5aa0*/  LDCU.64 UR6, c[0x4][0x88] ;  /* 0x01001100ff0677ac */ /* 0x000e620008000a00 */
[----:B------:R-:W-:Y:S01]  /*5ab0*/  IMAD.MOV.U32 R13, RZ, RZ, RZ ;  /* 0x000000ffff0d7224 */ /* 0x000fe200078e00ff */
[----:B------:R-:W1:Y:S01]  /*5ac0*/  LDCU.64 UR4, c[0x4][0x8] ;  /* 0x01000100ff0477ac */ /* 0x000e620008000a00 */
[----:B--2---:R-:W-:Y:S01]  /*5ad0*/  MOV R5, UR9 ;  /* 0x0000000900057c02 */ /* 0x004fe20008000f00 */
[----:B------:R-:W-:Y:S01]  /*5ae0*/  IMAD.U32 R4, RZ, RZ, UR8 ;  /* 0x00000008ff047e24 */ /* 0x000fe2000f8e00ff */
[----:B-1----:R-:W-:Y:S01]  /*5af0*/  MOV R7, UR7 ;  /* 0x0000000700077c02 */ /* 0x002fe20008000f00 */
[----:B------:R-:W-:Y:S01]  /*5b00*/  IMAD.U32 R6, RZ, RZ, UR6 ;  /* 0x00000006ff067e24 */ /* 0x000fe2000f8e00ff */
[----:B------:R-:W-:Y:S01]  /*5b10*/  MOV R11, UR5 ;  /* 0x00000005000b7c02 */ /* 0x000fe20008000f00 */
[----:B------:R-:W-:Y:S02]  /*5b20*/  IMAD.U32 R10, RZ, RZ, UR4 ;  /* 0x00000004ff0a7e24 */ /* 0x000fe4000f8e00ff */
[----:B------:R-:W-:Y:S07]  /*5b30*/  LEPC R20, `(.L_x_91) ;  /* 0x000000001014794e */ /* 0x000fee0000000000 */
[----:B---345:R-:W-:Y:S05]  /*5b40*/  CALL.ABS.NOINC R14 ;  /* 0x000000000e007343 */ /* 0x038fea0003c00000 */
.L_x_91:
[----:B------:R-:W1:Y:S01]  /*5b50*/  LDCU.64 UR8, c[0x4][0x80] ;  /* 0x01001000ff0877ac */ /* 0x000e620008000a00 */
[----:B------:R-:W2:Y:S01]  /*5b60*/  LDC.64 R16, c[0x4][R16] ;  /* 0x0100000010107b82 */ /* 0x000ea20000000a00 */
[----:B------:R-:W-:Y:S02]  /*5b70*/  HFMA2 R12, -RZ, RZ, 0, 5.9604644775390625e-08 ;  /* 0x00000001ff0c7431 */ /* 0x000fe400000001ff */
[----:B------:R-:W-:Y:S02]  /*5b80*/  IMAD.MOV.U32 R8, RZ, RZ, 0x70 ;  /* 0x00000070ff087424 */ /* 0x000fe400078e00ff */
[----:B------:R-:W-:Y:S01]  /*5b90*/  IMAD.MOV.U32 R13, RZ, RZ, RZ ;  /* 0x000000ffff0d7224 */ /* 0x000fe200078e00ff */
[----:B------:R-:W3:Y:S01]  /*5ba0*/  LDCU.64 UR6, c[0x4][0x88] ;  /* 0x01001100ff0677ac */ /* 0x000ee20008000a00 */
[----:B------:R-:W4:Y:S01]  /*5bb0*/  LDCU.64 UR4, c[0x4][0x8] ;  /* 0x01000100ff0477ac */ /* 0x000f220008000a00 */
[----:B-1----:R-:W-:Y:S02]  /*5bc0*/  MOV R4, UR8 ;  /* 0x0000000800047c02 */ /* 0x002fe40008000f00 */
[----:B------:R-:W-:Y:S02]  /*5bd0*/  MOV R5, UR9 ;  /* 0x0000000900057c02 */ /* 0x000fe40008000f00 */
[----:B---3--:R-:W-:Y:S01]  /*5be0*/  MOV R7, UR7 ;  /* 0x0000000700077c02 */ /* 0x008fe20008000f00 */
[----:B------:R-:W-:Y:S01]  /*5bf0*/  IMAD.U32 R6, RZ, RZ, UR6 ;  /* 0x00000006ff067e24 */ /* 0x000fe2000f8e00ff */
[----:B----4-:R-:W-:Y:S01]  /*5c00*/  MOV R11, UR5 ;  /* 0x00000005000b7c02 */ /* 0x010fe20008000f00 */
[----:B------:R-:W-:Y:S02]  /*5c10*/  IMAD.U32 R10, RZ, RZ, UR4 ;  /* 0x00000004ff0a7e24 */ /* 0x000fe4000f8e00ff */
[----:B------:R-:W-:Y:S07]  /*5c20*/  LEPC R20, `(.L_x_90) ;  /* 0x000000001014794e */ /* 0x000fee0000000000 */
[----:B--2---:R-:W-:Y:S05]  /*5c30*/  CALL.ABS.NOINC R16 ;  /* 0x0000000010007343 */ /* 0x004fea0003c00000 */
.L_x_90:
[----:B------:R-:W-:Y:S05]  /*5c40*/  BSYNC.RECONVERGENT B6 ;  /* 0x0000000000067941 */ /* 0x000fea0003800200 */
.L_x_89:
[----:B------:R-:W-:Y:S01]  /*5c50*/  R2UR UR4, R82 ;  /* 0x00000000520472ca */ /* 0x000fe200000e0000 */
[----:B------:R-:W-:Y:S01]  /*5c60*/  UISETP.NE.U32.AND UP0, UPT, UR62, URZ, UPT ;  /* 0x000000ff3e00728c */ /* 0x000fe2000bf05070 */
[----:B------:R-:W-:Y:S02]  /*5c70*/  ISETP.NE.U32.AND P4, PT, R76, RZ, PT ;  /* 0x000000ff4c00720c */ /* 0x000fe40003f85070 */
[----:B------:R-:W-:Y:S01]  /*5c80*/  ISETP.NE.U32.AND P2, PT, RZ, UR56, PT ;  /* 0x00000038ff007c0c */ /* 0x000fe2000bf45070 */
[----:B------:R-:W-:Y:S01]  /*5c90*/  UISETP.NE.AND.EX UP1, UPT, UR63, URZ, UPT, UP0 ;  /* 0x000000ff3f00728c */ /* 0x000fe2000bf25300 */
[----:B------:R-:W-:Y:S01]  /*5ca0*/  ISETP.NE.AND.EX P4, PT, R77, RZ, PT, P4 ;  /* 0x000000ff4d00720c */ /* 0x000fe20003f85340 */
[----:B------:R-:W-:Y:S01]  /*5cb0*/  UPLOP3.LUT UP0, UPT, UPT, UPT, UPT, 0x40, 0x4 ;  /* 0x000000000004789c */ /* 0x000fe20003f0e870 */
[----:B------:R-:W-:Y:S05]  /*5cc0*/  ISETP.NE.AND.EX P2, PT, RZ, UR57, PT, P2 ;  /* 0x00000039ff007c0c */ /* 0x000fea000bf45320 */
[----:B------:R-:W-:Y:S06]  /*5cd0*/  UISETP.NE.AND UP2, UPT, UR4, URZ, UPT ;  /* 0x000000ff0400728c */ /* 0x000fec000bf45270 */
[----:B------:R-:W-:Y:S05]  /*5ce0*/  PLOP3.LUT P1, PT, PT, PT, UP2, 0x80, 0x8 ;  /* 0x000000000008781c */ /* 0x000fea0003f2f028 */
[----:B------:R-:W-:Y:S06]  /*5cf0*/  @UP2 UPLOP3.LUT UP0, UPT, UPT, UPT, UP1, 0x80, 0x8 ;  /* 0x000000000008289c */ /* 0x000fec0003f0f010 */
[----:B------:R-:W-:Y:S01]  /*5d00*/  PLOP3.LUT P0, PT, PT, PT, UP0, 0x80, 0x8 ;  /* 0x000000000008781c */ /* 0x000fe20003f0f008 */
[----:B------:R-:W-:Y:S01]  /*5d10*/  @!UPT UIADD3 URZ, UPT, UPT, URZ, URZ, URZ ;  /* 0x000000fffffff290 */ /* 0x000fe2000fffe0ff */
[----:B------:R-:W-:Y:S11]  /*5d20*/  BRA.U !UP1, `(.L_x_92) ;  /* 0x00000001093c7547 */ /* 0x000ff6000b800000 */
[----:B------:R-:W-:Y:S01]  /*5d30*/  UISETP.NE.U32.AND UP0, UPT, UR56, URZ, UPT ;  /* 0x000000ff3800728c */ /* 0x000fe2000bf05070 */
[----:B-1----:R-:W-:Y:S01]  /*5d40*/  HFMA2 R0, -RZ, RZ, 0, 5.9604644775390625e-08 ;  /* 0x00000001ff007431 */ /* 0x002fe200000001ff */
[----:B------:R-:W1:Y:S01]  /*5d50*/  LDCU.64 UR8, c[0x0][0x358] ;  /* 0x00006b00ff0877ac */ /* 0x000e620008000a00 */
[----:B------:R-:W-:Y:S01]  /*5d60*/  IMAD.MOV.U32 R78, RZ, RZ, 0x1 ;  /* 0x00000001ff4e7424 */ /* 0x000fe200078e00ff */
[----:B------:R-:W-:Y:S06]  /*5d70*/  UISETP.NE.AND.EX UP0, UPT, UR57, URZ, UPT, UP0 ;  /* 0x000000ff3900728c */ /* 0x000fec000bf05300 */
[----:B------:R-:W-:Y:S05]  /*5d80*/  PLOP3.LUT P3, PT, PT, PT, UP0, 0x80, 0x8 ;  /* 0x000000000008781c */ /* 0x000fea0003f6f008 */
[----:B------:R-:W2:Y:S01]  /*5d90*/  @UP0 LDCU.64 UR4, c[0x0][0x888] ;  /* 0x00011100ff0407ac */ /* 0x000ea20008000a00 */
[----:B------:R-:W-:Y:S07]  /*5da0*/  @UP0 UIMAD UR6, UR36, UR62, URZ ;  /* 0x0000003e240602a4 */ /* 0x000fee000f8e02ff */
[----:B------:R-:W-:Y:S01]  /*5db0*/  @!P3 PRMT R78, R0, 0x7610, R78 ;  /* 0x00007610004eb816 */ /* 0x000fe2000000004e */
[----:B--2---:R-:W-:Y:S06]  /*5dc0*/  @UP0 UIMAD.WIDE UR4, UR6, 0x4, UR4 ;  /* 0x00000004060408a5 */ /* 0x004fec000f8e0204 */
[----:B------:R-:W-:Y:S01]  /*5dd0*/  IMAD.U32 R4, RZ, RZ, UR4 ;  /* 0x00000004ff047e24 */ /* 0x000fe2000f8e00ff */
[----:B------:R-:W-:Y:S04]  /*5de0*/  MOV R5, UR5 ;  /* 0x0000000500057c02 */ /* 0x000fe80008000f00 */
[----:B------:R-:W2:Y:S01]  /*5df0*/  @!UP0 LDCU UR4, c[0x0][0x880] ;  /* 0x00011000ff0487ac */ /* 0x000ea20008000800 */
[----:B-1---5:R3:W5:Y:S02]  /*5e00*/  @P3 LDG.E R39, desc[UR8][R4.64] ;  /* 0x0000000804273981 */ /* 0x022764000c1e1900 */
[----:B--23--:R-:W-:Y:S02]  /*5e10*/  @!P3 IMAD.U32 R39, RZ, RZ, UR4 ;  /* 0x00000004ff27be24 */ /* 0x00cfe4000f8e00ff */
.L_x_92:
[----:B------:R-:W-:Y:S05]  /*5e20*/  @!P4 BRA `(.L_x_93) ;  /* 0x000000000024c947 */ /* 0x000fea0003800000 */
[----:B------:R-:W-:Y:S01]  /*5e30*/  ISETP.NE.U32.AND P3, PT, R74, RZ, PT ;  /* 0x000000ff4a00720c */ /* 0x000fe20003f65070 */
[----:B------:R-:W2:Y:S03]  /*5e40*/  LDCU.64 UR4, c[0x0][0x358] ;  /* 0x00006b00ff0477ac */ /* 0x000ea60008000a00 */
[----:B------:R-:W-:Y:S11]  /*5e50*/  ISETP.NE.AND.EX P3, PT, R75, RZ, PT, P3 ;  /* 0x000000ff4b00720c */ /* 0x000ff60003f65330 */
[----:B------:R-:W-:Y:S02]  /*5e60*/  @!UPT UIADD3 URZ, UPT, UPT, URZ, URZ, URZ ;  /* 0x000000fffffff290 */ /* 0x000fe4000fffe0ff */
[----:B------:R-:W3:Y:S01]  /*5e70*/  @P3 LDC.64 R4, c[0x0][0x8a8] ;  /* 0x00022a00ff043b82 */ /* 0x000ee20000000a00 */
[----:B-1----:R-:W-:Y:S04]  /*5e80*/  @P3 IMAD R0, R76, UR36, RZ ;  /* 0x000000244c003c24 */ /* 0x002fe8000f8e02ff */
[----:B---3--:R-:W-:Y:S05]  /*5e90*/  @P3 IMAD.WIDE R4, R0, 0x4, R4 ;  /* 0x0000000400043825 */ /* 0x008fea00078e0204 */
[----:B--2--5:R2:W5:Y:S02]  /*5ea0*/  @P3 LDG.E R37, desc[UR4][R4.64] ;  /* 0x0000000404253981 */ /* 0x024564000c1e1900 */
[----:B--2---:R-:W3:Y:S02]  /*5eb0*/  @!P3 LDC R37, c[0x0][0x8a0] ;  /* 0x00022800ff25bb82 */ /* 0x004ee40000000800 */
.L_x_93:
[----:B-----5:R-:W-:Y:S01]  /*5ec0*/  FSETP.NEU.AND P3, PT, R39, RZ, PT ;  /* 0x000000ff2700720b */ /* 0x020fe20003f6d000 */
[----:B------:R-:W-:Y:S01]  /*5ed0*/  IMAD.SHL.U32 R103, R73, 0x2, RZ ;  /* 0x0000000249677824 */ /* 0x000fe200078e00ff */
[----:B------:R-:W-:Y:S01]  /*5ee0*/  SEL R9, RZ, 0xffffffff, P2 ;  /* 0xffffffffff097807 */ /* 0x000fe20001000000 */
[----:B------:R-:W-:Y:S01]  /*5ef0*/  BSSY B1, `(.L_x_94) ;  /* 0x0000043000017945 */ /* 0x000fe20003800000 */
[----:B------:R-:W-:Y:S01]  /*5f00*/  @P1 LOP3.LUT P2, RZ, R78, 0xff, RZ, 0xc0, !PT ;  /* 0x000000ff4eff1812 */ /* 0x000fe2000784c0ff */
[----:B------:R-:W-:Y:S01]  /*5f10*/  VIADD R94, R103, UR44 ;  /* 0x0000002c675e7c36 */ /* 0x000fe20008000000 */
[----:B------:R-:W-:Y:S01]  /*5f20*/  @P1 SEL R4, RZ, 0xffffffff, P3 ;  /* 0xffffffffff041807 */ /* 0x000fe20001800000 */
[----:B------:R-:W-:Y:S01]  /*5f30*/  IMAD.MOV.U32 R102, RZ, RZ, 0x1 ;  /* 0x00000001ff667424 */ /* 0x000fe200078e00ff */
[----:B------:R-:W-:Y:S01]  /*5f40*/  LOP3.LUT R88, R88, 0x1, RZ, 0x3c, !PT ;  /* 0x0000000158587812 */ /* 0x000fe200078e3cff */
[----:B------:R-:W-:Y:S01]  /*5f50*/  IMAD.MOV.U32 R72, RZ, RZ, RZ ;  /* 0x000000ffff487224 */ /* 0x000fe200078e00ff */
[----:B------:R-:W-:Y:S02]  /*5f60*/  @P0 SEL R4, R9, R4, !P2 ;  /* 0x0000000409040207 */ /* 0x000fe40005000000 */
[----:B------:R-:W-:Y:S02]  /*5f70*/  CS2R R70, SRZ ;  /* 0x0000000000467805 */ /* 0x000fe4000001ff00 */
[----:B------:R-:W-:Y:S02]  /*5f80*/  LEA R95, R36, UR44, 0x3 ;  /* 0x0000002c245f7c11 */ /* 0x000fe4000f8e18ff */
[----:B------:R-:W-:Y:S02]  /*5f90*/  CS2R R68, SRZ ;  /* 0x0000000000447805 */ /* 0x000fe4000001ff00 */
[----:B------:R-:W-:Y:S02]  /*5fa0*/  @P1 LOP3.LUT R4, R4, 0x1, RZ, 0xc0, !PT ;  /* 0x0000000104041812 */ /* 0x000fe400078ec0ff */
[----:B------:R-:W-:Y:S02]  /*5fb0*/  CS2R R62, SRZ ;  /* 0x00000000003e7805 */ /* 0x000fe4000001ff00 */
[----:B-1----:R-:W-:Y:S02]  /*5fc0*/  SHF.L.U32 R0, R87, 0x1f, RZ ;  /* 0x0000001f57007819 */ /* 0x002fe400000006ff */
[----:B------:R-:W-:Y:S02]  /*5fd0*/  CS2R R60, SRZ ;  /* 0x00000000003c7805 */ /* 0x000fe4000001ff00 */
[----:B------:R-:W-:Y:S02]  /*5fe0*/  ISETP.NE.U32.OR P6, PT, R4, 0x1, !P1 ;  /* 0x000000010400780c */ /* 0x000fe40004fc5470 */
[----:B------:R-:W-:Y:S02]  /*5ff0*/  CS2R R54, SRZ ;  /* 0x0000000000367805 */ /* 0x000fe4000001ff00 */
[----:B------:R-:W-:Y:S02]  /*6000*/  PLOP3.LUT P2, PT, PT, PT, UP1, 0x80, 0x8 ;  /* 0x000000000008781c */ /* 0x000fe40003f4f018 */
[----:B------:R-:W-:Y:S02]  /*6010*/  CS2R R52, SRZ ;  /* 0x0000000000347805 */ /* 0x000fe4000001ff00 */
[----:B------:R-:W-:Y:S02]  /*6020*/  LOP3.LUT P4, R84, R78, 0xff, RZ, 0xc0, !PT ;  /* 0x000000ff4e547812 */ /* 0x000fe4000788c0ff */
[----:B------:R-:W-:Y:S02]  /*6030*/  CS2R R50, SRZ ;  /* 0x0000000000327805 */ /* 0x000fe4000001ff00 */
[----:B------:R-:W-:Y:S02]  /*6040*/  SEL R4, RZ, 0xffffffff, P3 ;  /* 0xffffffffff047807 */ /* 0x000fe40001800000 */
[----:B------:R-:W-:Y:S02]  /*6050*/  CS2R R48, SRZ ;  /* 0x0000000000307805 */ /* 0x000fe4000001ff00 */
[----:B------:R-:W-:Y:S01]  /*6060*/  LEA.HI R5, R36, R36, RZ, 0x1 ;  /* 0x0000002424057211 */ /* 0x000fe200078f08ff */
[----:B------:R-:W-:Y:S01]  /*6070*/  VIADD R100, R94, 0x400 ;  /* 0x000004005e647836 */ /* 0x000fe20000000000 */
[----:B------:R-:W-:Y:S01]  /*6080*/  P2R R92, PR, RZ, 0x40 ;  /* 0x00000040ff5c7803 */ /* 0x000fe20000000000 */
[----:B------:R-:W-:Y:S01]  /*6090*/  IMAD.IADD R93, R89, 0x1, R94 ;  /* 0x00000001595d7824 */ /* 0x000fe200078e025e */
[----:B------:R-:W-:Y:S02]  /*60a0*/  SHF.R.U32.HI R7, RZ, 0x1, R5 ;  /* 0x00000001ff077819 */ /* 0x000fe40000011605 */
[----:B------:R-:W-:Y:S02]  /*60b0*/  @P6 SHF.L.U32 R6, R88, 0x1f, RZ ;  /* 0x0000001f58066819 */ /* 0x000fe400000006ff */
[----:B------:R-:W-:Y:S01]  /*60c0*/  @P2 SEL R4, R9, R4, !P4 ;  /* 0x0000000409042207 */ /* 0x000fe20006000000 */
[----:B------:R-:W-:Y:S01]  /*60d0*/  IMAD R3, R7, 0xc0, R2 ;  /* 0x000000c007037824 */ /* 0x000fe200078e0202 */
[----:B------:R-:W1:Y:S01]  /*60e0*/  @P6 SYNCS.PHASECHK.TRANS64.TRYWAIT P1, [UR44+0x30], R6 ;  /* 0x00003006ff0065a7 */ /* 0x000e62000802112c */
[----:B------:R-:W-:Y:S02]  /*60f0*/  LOP3.LUT R5, R5, 0xffe, RZ, 0xc0, !PT ;  /* 0x00000ffe05057812 */ /* 0x000fe400078ec0ff */
[----:B------:R-:W-:Y:S03]  /*6100*/  LOP3.LUT R4, R4, 0x1, RZ, 0xc0, !PT ;  /* 0x0000000104047812 */ /* 0x000fe600078ec0ff */
[----:B------:R-:W-:Y:S01]  /*6110*/  IMAD.IADD R38, R36, 0x1, -R5 ;  /* 0x0000000124267824 */ /* 0x000fe200078e0a05 */
[----:B------:R-:W-:Y:S03]  /*6120*/  ISETP.NE.U32.AND P5, PT, R4, 0x1, PT ;  /* 0x000000010400780c */ /* 0x000fe60003fa5070 */
[----:B------:R-:W-:Y:S01]  /*6130*/  IMAD R38, R38, 0x100000, R3 ;  /* 0x0010000026267824 */ /* 0x000fe200078e0203 */
[----:B------:R-:W-:Y:S01]  /*6140*/  P2R R104, PR, RZ, 0x20 ;  /* 0x00000020ff687803 */ /* 0x000fe20000000000 */
[----:B------:R2:W4:Y:S01]  /*6150*/  SYNCS.PHASECHK.TRANS64.TRYWAIT P0, [R95+URZ+0x90], R0 ;  /* 0x000090005f0075a7 */ /* 0x00052200080011ff */
[----:B-1----:R-:W-:Y:S01]  /*6160*/  @P6 SEL R102, RZ, 0x1, !P1 ;  /* 0x00000001ff666807 */ /* 0x002fe20004800000 */
[----:B--2---:R-:W-:Y:S06]  /*6170*/  @!P6 BRA `(.L_x_95) ;  /* 0x000000000068e947 */ /* 0x004fec0003800000 */
[----:B------:R-:W-:Y:S01]  /*6180*/  @P5 IMAD R6, R90, 0x2, R100 ;  /* 0x000000025a065824 */ /* 0x000fe200078e0264 */
[----:B------:R-:W-:Y:S01]  /*6190*/  ISETP.NE.AND P1, PT, R102, RZ, PT ;  /* 0x000000ff6600720c */ /* 0x000fe20003f25270 */
[----:B------:R-:W-:Y:S01]  /*61a0*/  @P5 IMAD R5, R90, 0x2, R94 ;  /* 0x000000025a055824 */ /* 0x000fe200078e025e */
[----:B------:R-:W-:Y:S01]  /*61b0*/  BSSY B0, `(.L_x_96) ;  /* 0x000000e000007945 */ /* 0x000fe20003800000 */
[----:B------:R-:W-:Y:S01]  /*61c0*/  IMAD.MOV.U32 R70, RZ, RZ, RZ ;  /* 0x000000ffff467224 */ /* 0x000fe200078e00ff */
[----:B------:R-:W-:Y:S01]  /*61d0*/  CS2R R62, SRZ ;  /* 0x00000000003e7805 */ /* 0x000fe2000001ff00 */
[----:B------:R-:W-:Y:S01]  /*61e0*/  @P5 IMAD.IADD R6, R89, 0x1, R6 ;  /* 0x0000000159065824 */ /* 0x000fe200078e0206 */
[----:B------:R-:W-:Y:S02]  /*61f0*/  CS2R R60, SRZ ;  /* 0x00000000003c7805 */ /* 0x000fe4000001ff00 */
[----:B------:R-:W-:Y:S02]  /*6200*/  CS2R R68, SRZ ;  /* 0x0000000000447805 */ /* 0x000fe4000001ff00 */
[----:B------:R-:W-:Y:S02]  /*6210*/  CS2R R50, SRZ ;  /* 0x0000000000327805 */ /* 0x000fe4000001ff00 */
[----:B------:R-:W-:Y:S02]  /*6220*/  CS2R R48, SRZ ;  /* 0x0000000000307805 */ /* 0x000fe4000001ff00 */
[----:B------:R-:W-:Y:S02]  /*6230*/  CS2R R54, SRZ ;  /* 0x0000000000367805 */ /* 0x000fe4000001ff00 */
[----:B------:R-:W-:Y:S01]  /*6240*/  CS2R R52, SRZ ;  /* 0x0000000000347805 */ /* 0x000fe2000001ff00 */
[----:B------:R-:W-:Y:S06]  /*6250*/  @P1 BRA `(.L_x_97) ;  /* 0x00000000000c1947 */ /* 0x000fec0003800000 */
[----:B------:R-:W-:Y:S04]  /*6260*/  SHF.L.U32 R4, R88, 0x1f, RZ ;  /* 0x0000001f58047819 */ /* 0x000fe800000006ff */
[----:B------:R-:W1:Y:S02]  /*6270*/  SYNCS.PHASECHK.TRANS64.TRYWAIT P1, [UR44+0x30], R4 ;  /* 0x00003004ff0075a7 */ /* 0x000e64000802112c */
[----:B-1----:R-:W-:Y:S05]  /*6280*/  @!P1 BRA `(.L_x_98) ;  /* 0x0000003000449947 */ /* 0x002fea0003800000 */
.L_x_97:
[----:B------:R-:W-:Y:S05]  /*6290*/  BSYNC B0 ;  /* 0x0000000000007941 */ /* 0x000fea0003800000 */
.L_x_96:
[----:B------:R-:W-:Y:S01]  /*62a0*/  ISETP.NE.AND P1, PT, R104, RZ, PT ;  /* 0x000000ff6800720c */ /* 0x000fe20003f25270 */
[----:B------:R-:W-:Y:S11]  /*62b0*/  HFMA2 R72, -RZ, RZ, 0, 5.9604644775390625e-08 ;  /* 0x00000001ff487431 */ /* 0x000ff600000001ff */
[----:B------:R-:W-:Y:S01]  /*62c0*/  @!UPT UIADD3 URZ, UPT, UPT, URZ, URZ, URZ ;  /* 0x000000fffffff290 */ /* 0x000fe2000fffe0ff */
[----:B------:R-:W-:Y:S05]  /*62d0*/  @P1 WARPSYNC.ALL ;  /* 0x0000000000001948 */ /* 0x000fea0003800000 */
[----:B------:R2:W1:Y:S04]  /*62e0*/  @P1 LDSM.16.M88.4 R60, [R5+0x400] ;  /* 0x00040000053c183b */ /* 0x0004680000000200 */
[----:B------:R2:W1:Y:S04]  /*62f0*/  @P1 LDSM.16.M88.4 R68, [R6] ;  /* 0x000000000644183b */ /* 0x0004680000000200 */
[----:B------:R2:W1:Y:S04]  /*6300*/  @P1 LDSM.16.M88.4 R48, [R103+UR44+0x400] ;  /* 0x0004002c6730183b */ /* 0x0004680008000200 */
[----:B------:R2:W1:Y:S02]  /*6310*/  @P1 LDSM.16.M88.4 R52, [R93+0x400] ;  /* 0x000400005d34183b */ /* 0x0004640000000200 */
.L_x_95:
[----:B------:R-:W-:Y:S05]  /*6320*/  BSYNC B1 ;  /* 0x0000000000017941 */ /* 0x000fea0003800000 */
.L_x_94:
[----:B-1----:R-:W-:Y:S04]  /*6330*/  SHF.R.U32.HI R4, RZ, 0x15, R38 ;  /* 0x00000015ff047819 */ /* 0x002fe80000011626 */
[----:B------:R-:W-:Y:S01]  /*6340*/  LOP3.LUT P1, RZ, R4, 0x3, R79, 0x48, !PT ;  /* 0x0000000304ff7812 */ /* 0x000fe2000782484f */
[----:B------:R-:W-:Y:S01]  /*6350*/  @!UPT UIADD3 URZ, UPT, UPT, URZ, URZ, URZ ;  /* 0x000000fffffff290 */ /* 0x000fe2000fffe0ff */
[----:B----4-:R-:W-:Y:S11]  /*6360*/  @P0 BRA `(.L_x_99) ;  /* 0x0000000000080947 */ /* 0x010ff60003800000 */
[----:B------:R-:W1:Y:S02]  /*6370*/  SYNCS.PHASECHK.TRANS64.TRYWAIT P0, [R95+URZ+0x90], R0 ;  /* 0x000090005f0075a7 */ /* 0x000e6400080011ff */
[----:B-1----:R-:W-:Y:S05]  /*6380*/  @!P0 BRA `(.L_x_100) ;  /* 0x00000030001c8947 */ /* 0x002fea0003800000 */
.L_x_99:
[----:B------:R-:W-:Y:S05]  /*6390*/  @!P1 BRA `(.L_x_101) ;  /* 0x0000000000409947 */ /* 0x000fea0003800000 */
[----:B------:R-:W2:Y:S01]  /*63a0*/  LDCU.64 UR8, c[0x4][0x70] ;  /* 0x01000e00ff0877ac */ /* 0x000ea20008000a00 */
[----:B------:R-:W-:Y:S01]  /*63b0*/  MOV R15, 0x0 ;  /* 0x00000000000f7802 */ /* 0x000fe20000000f00 */
[----:B------:R-:W-:Y:S02]  /*63c0*/  HFMA2 R12, -RZ, RZ, 0, 5.9604644775390625e-08 ;  /* 0x00000001ff0c7431 */ /* 0x000fe400000001ff */
[----:B------:R-:W-:Y:S02]  /*63d0*/  IMAD.MOV.U32 R8, RZ, RZ, 0x192 ;  /* 0x00000192ff087424 */ /* 0x000fe400078e00ff */
[----:B------:R-:W-:Y:S01]  /*63e0*/  IMAD.MOV.U32 R13, RZ, RZ, RZ ;  /* 0x000000ffff0d7224 */ /* 0x000fe200078e00ff */
[----:B------:R-:W4:Y:S01]  /*63f0*/  LDCU.64 UR6, c[0x4][0x78] ;  /* 0x01000f00ff0677ac */ /* 0x000f220008000a00 */
[----:B------:R-:W1:Y:S01]  /*6400*/  LDC.64 R14, c[0x4][R15] ;  /* 0x010000000f0e7b82 */ /* 0x000e620000000a00 */
[----:B------:R-:W5:Y:S01]  /*6410*/  LDCU.64 UR4, c[0x4][0x10] ;  /* 0x01000200ff0477ac */ /* 0x000f620008000a00 */
[----:B--2---:R-:W-:Y:S01]  /*6420*/  MOV R5, UR9 ;  /* 0x0000000900057c02 */ /* 0x004fe20008000f00 */
[----:B------:R-:W-:Y:S01]  /*6430*/  IMAD.U32 R4, RZ, RZ, UR8 ;  /* 0x00000008ff047e24 */ /* 0x000fe2000f8e00ff */
[----:B----4-:R-:W-:Y:S01]  /*6440*/  MOV R7, UR7 ;  /* 0x0000000700077c02 */ /* 0x010fe20008000f00 */
[----:B------:R-:W-:Y:S01]  /*6450*/  IMAD.U32 R6, RZ, RZ, UR6 ;  /* 0x00000006ff067e24 */ /* 0x000fe2000f8e00ff */
[----:B-----5:R-:W-:Y:S01]  /*6460*/  MOV R11, UR5 ;  /* 0x00000005000b7c02 */ /* 0x020fe20008000f00 */
[----:B------:R-:W-:Y:S02]  /*6470*/  IMAD.U32 R10, RZ, RZ, UR4 ;  /* 0x00000004ff0a7e24 */ /* 0x000fe4000f8e00ff */
[----:B------:R-:W-:Y:S07]  /*6480*/  LEPC R20, `(.L_x_101) ;  /* 0x000000001014794e */ /* 0x000fee0000000000 */
[----:B-1-3--:R-:W-:Y:S05]  /*6490*/  CALL.ABS.NOINC R14 ;  /* 0x000000000e007343 */ /* 0x00afea0003c00000 */
.L_x_101:
[----:B------:R-:W-:Y:S05]  /*64a0*/  WARPSYNC.ALL ;  /* 0x0000000000007948 */ /* 0x000fea0003800000 */
[----:B------:R-:W-:Y:S01]  /*64b0*/  R2UR UR4, R38 ;  /* 0x00000000260472ca */ /* 0x000fe200000e0000 */
[--C-:B------:R-:W-:Y:S01]  /*64c0*/  HADD2.F32 R40, -RZ, R48.reuse.H0_H0 ;  /* 0x20000030ff287230 */ /* 0x100fe20000004100 */
[----:B------:R-:W-:Y:S01]  /*64d0*/  SHF.L.U32 R105, R90, 0x1, RZ ;  /* 0x000000015a697819 */ /* 0x000fe200000006ff */
[----:B------:R-:W-:Y:S01]  /*64e0*/  HADD2.F32 R42, -RZ, R48.H1_H1 ;  /* 0x30000030ff2a7230 */ /* 0x000fe20000004100 */
[----:B------:R-:W-:Y:S01]  /*64f0*/  ISETP.NE.AND P0, PT, R91, RZ, PT ;  /* 0x000000ff5b00720c */ /* 0x000fe20003f05270 */
[----:B------:R-:W-:Y:S01]  /*6500*/  HADD2.F32 R41, -RZ, R49.H0_H0 ;  /* 0x20000031ff297230 */ /* 0x000fe20000004100 */
[----:B------:R-:W-:Y:S01]  /*6510*/  IADD3 R100, PT, PT, R100, R105, RZ ;  /* 0x0000006964647210 */ /* 0x000fe20007ffe0ff */
[----:B------:R-:W-:Y:S01]  /*6520*/  HADD2.F32 R43, -RZ, R51.H0_H0 ;  /* 0x20000033ff2b7230 */ /* 0x000fe20000004100 */
[----:B------:R-:W-:Y:S02]  /*6530*/  BSSY.RECONVERGENT B0, `(.L_x_102) ;  /* 0x0000085000007945 */ /* 0x000fe40003800200 */
[----:B------:R-:W-:Y:S03]  /*6540*/  IADD3 R101, PT, PT, R89, R100, RZ ;  /* 0x0000006459657210 */ /* 0x000fe60007ffe0ff */
[----:B--2---:R-:W1:Y:S02]  /*6550*/  LDTM.16dp256bit.x8 R4, tmem[UR4] ;  /* 0x00000004000479ee */ /* 0x004e6400081a0000 */
[C---:B-1-3--:R-:W-:Y:S01]  /*6560*/  FMUL R0, R37.reuse, R4 ;  /* 0x0000000425007220 */ /* 0x04afe20000400000 */
[C---:B------:R-:W-:Y:S01]  /*6570*/  FMUL R3, R37.reuse, R5 ;  /* 0x0000000525037220 */ /* 0x040fe20000400000 */
[C---:B------:R-:W-:Y:S01]  /*6580*/  FMUL R6, R37.reuse, R6 ;  /* 0x0000000625067220 */ /* 0x040fe20000400000 */
[----:B------:R-:W-:Y:S01]  /*6590*/  FMUL R7, R37, R7 ;  /* 0x0000000725077220 */ /* 0x000fe20000400000 */
[C---:B------:R-:W-:Y:S01]  /*65a0*/  FFMA R0, R39.reuse, R40, R0 ;  /* 0x0000002827007223 */ /* 0x040fe20000000000 */
[----:B------:R-:W-:Y:S02]  /*65b0*/  HADD2.F32 R40, -RZ, R49.H1_H1 ;  /* 0x30000031ff287230 */ /* 0x000fe40000004100 */
[C---:B------:R-:W-:Y:S01]  /*65c0*/  FFMA R3, R39.reuse, R42, R3 ;  /* 0x0000002a27037223 */ /* 0x040fe20000000003 */
[----:B------:R-:W-:Y:S01]  /*65d0*/  FFMA R6, R39, R41, R6 ;  /* 0x0000002927067223 */ /* 0x000fe20000000006 */
[--C-:B------:R-:W-:Y:S02]  /*65e0*/  HADD2.F32 R41, -RZ, R50.reuse.H0_H0 ;  /* 0x20000032ff297230 */ /* 0x100fe40000004100 */
[----:B------:R-:W-:Y:S01]  /*65f0*/  FMUL R4, R37, R8 ;  /* 0x0000000825047220 */ /* 0x000fe20000400000 */
[----:B------:R-:W-:Y:S01]  /*6600*/  HADD2.F32 R42, -RZ, R50.H1_H1 ;  /* 0x30000032ff2a7230 */ /* 0x000fe20000004100 */
[----:B------:R-:W-:Y:S01]  /*6610*/  F2FP.F16.F32.PACK_AB R44, R3, R0 ;  /* 0x00000000032c723e */ /* 0x000fe200000000ff */
[C---:B------:R-:W-:Y:S01]  /*6620*/  FFMA R7, R39.reuse, R40, R7 ;  /* 0x0000002827077223 */ /* 0x040fe20000000007 */
[----:B------:R-:W-:Y:S01]  /*6630*/  FFMA R4, R39, R41, R4 ;  /* 0x0000002927047223 */ /* 0x000fe20000000004 */
[C---:B------:R-:W-:Y:S01]  /*6640*/  FMUL R5, R37.reuse, R9 ;  /* 0x0000000925057220 */ /* 0x040fe20000400000 */
[----:B------:R-:W-:Y:S01]  /*6650*/  FMUL R10, R37, R10 ;  /* 0x0000000a250a7220 */ /* 0x000fe20000400000 */
[----:B------:R-:W-:Y:S01]  /*6660*/  HADD2.F32 R40, -RZ, R51.H1_H1 ;  /* 0x30000033ff287230 */ /* 0x000fe20000004100 */
[----:B------:R-:W-:Y:S01]  /*6670*/  F2FP.F16.F32.PACK_AB R45, R7, R6 ;  /* 0x00000006072d723e */ /* 0x000fe200000000ff */
[C---:B------:R-:W-:Y:S01]  /*6680*/  FFMA R5, R39.reuse, R42, R5 ;  /* 0x0000002a27057223 */ /* 0x040fe20000000005 */
[----:B------:R-:W-:Y:S01]  /*6690*/  FFMA R10, R39, R43, R10 ;  /* 0x0000002b270a7223 */ /* 0x000fe2000000000a */
[C---:B------:R-:W-:Y:S01]  /*66a0*/  FMUL R11, R37.reuse, R11 ;  /* 0x0000000b250b7220 */ /* 0x040fe20000400000 */
[--C-:B------:R-:W-:Y:S02]  /*66b0*/  HADD2.F32 R41, -RZ, R52.reuse.H0_H0 ;  /* 0x20000034ff297230 */ /* 0x100fe40000004100 */
[----:B------:R-:W-:Y:S01]  /*66c0*/  FMUL R8, R37, R12 ;  /* 0x0000000c25087220 */ /* 0x000fe20000400000 */
[----:B------:R-:W-:Y:S01]  /*66d0*/  F2FP.F16.F32.PACK_AB R46, R5, R4 ;  /* 0x00000004052e723e */ /* 0x000fe200000000ff */
[C---:B------:R-:W-:Y:S01]  /*66e0*/  FFMA R11, R39.reuse, R40, R11 ;  /* 0x00000028270b7223 */ /* 0x040fe2000000000b */
[----:B------:R-:W-:Y:S02]  /*66f0*/  HADD2.F32 R40, -RZ, R52.H1_H1 ;  /* 0x30000034ff287230 */ /* 0x000fe40000004100 */
[----:B------:R-:W-:Y:S01]  /*6700*/  FFMA R8, R39, R41, R8 ;  /* 0x0000002927087223 */ /* 0x000fe20000000008 */
[----:B------:R-:W-:Y:S01]  /*6710*/  FMUL R9, R37, R13 ;  /* 0x0000000d25097220 */ /* 0x000fe20000400000 */
[--C-:B------:R-:W-:Y:S01]  /*6720*/  HADD2.F32 R43, -RZ, R53.reuse.H0_H0 ;  /* 0x20000035ff2b7230 */ /* 0x100fe20000004100 */
[----:B------:R-:W-:Y:S01]  /*6730*/  F2FP.F16.F32.PACK_AB R47, R11, R10 ;  /* 0x0000000a0b2f723e */ /* 0x000fe200000000ff */
[----:B------:R-:W-:Y:S01]  /*6740*/  FMUL R14, R37, R14 ;  /* 0x0000000e250e7220 */ /* 0x000fe20000400000 */
[----:B------:R-:W-:Y:S02]  /*6750*/  HADD2.F32 R42, -RZ, R53.H1_H1 ;  /* 0x30000035ff2a7230 */ /* 0x000fe40000004100 */
[----:B------:R-:W-:Y:S01]  /*6760*/  FFMA R9, R39, R40, R9 ;  /* 0x0000002827097223 */ /* 0x000fe20000000009 */
[----:B------:R-:W-:Y:S01]  /*6770*/  FMUL R15, R37, R15 ;  /* 0x0000000f250f7220 */ /* 0x000fe20000400000 */
[----:B------:R1:W-:Y:S01]  /*6780*/  STSM.16.M88.4 [R94+0x400], R44 ;  /* 0x0004002c5e007844 */ /* 0x0003e20000000200 */
[----:B------:R-:W-:Y:S01]  /*6790*/  FFMA R14, R39, R43, R14 ;  /* 0x0000002b270e7223 */ /* 0x000fe2000000000e */
[--C-:B------:R-:W-:Y:S01]  /*67a0*/  HADD2.F32 R40, -RZ, R54.reuse.H0_H0 ;  /* 0x20000036ff287230 */ /* 0x100fe20000004100 */
[----:B------:R-:W-:Y:S01]  /*67b0*/  F2FP.F16.F32.PACK_AB R56, R9, R8 ;  /* 0x000000080938723e */ /* 0x000fe200000000ff */
[----:B------:R-:W-:Y:S01]  /*67c0*/  FFMA R15, R39, R42, R15 ;  /* 0x0000002a270f7223 */ /* 0x000fe2000000000f */
[C---:B------:R-:W-:Y:S01]  /*67d0*/  FMUL R12, R37.reuse, R16 ;  /* 0x00000010250c7220 */ /* 0x040fe20000400000 */
[----:B------:R-:W-:Y:S02]  /*67e0*/  HADD2.F32 R42, -RZ, R54.H1_H1 ;  /* 0x30000036ff2a7230 */ /* 0x000fe40000004100 */
[----:B------:R-:W-:Y:S01]  /*67f0*/  FMUL R13, R37, R17 ;  /* 0x00000011250d7220 */ /* 0x000fe20000400000 */
[--C-:B------:R-:W-:Y:S01]  /*6800*/  HADD2.F32 R41, -RZ, R55.reuse.H0_H0 ;  /* 0x20000037ff297230 */ /* 0x100fe20000004100 */
[----:B------:R-:W-:Y:S01]  /*6810*/  F2FP.F16.F32.PACK_AB R57, R15, R14 ;  /* 0x0000000e0f39723e */ /* 0x000fe200000000ff */
[C---:B------:R-:W-:Y:S01]  /*6820*/  FFMA R12, R39.reuse, R40, R12 ;  /* 0x00000028270c7223 */ /* 0x040fe2000000000c */
[----:B------:R-:W-:Y:S01]  /*6830*/  FFMA R13, R39, R42, R13 ;  /* 0x0000002a270d7223 */ /* 0x000fe2000000000d */
[C---:B------:R-:W-:Y:S01]  /*6840*/  FMUL R18, R37.reuse, R18 ;  /* 0x0000001225127220 */ /* 0x040fe20000400000 */
[----:B------:R-:W-:Y:S02]  /*6850*/  HADD2.F32 R40, -RZ, R55.H1_H1 ;  /* 0x30000037ff287230 */ /* 0x000fe40000004100 */
[C---:B------:R-:W-:Y:S01]  /*6860*/  FMUL R19, R37.reuse, R19 ;  /* 0x0000001325137220 */ /* 0x040fe20000400000 */
[----:B------:R-:W-:Y:S01]  /*6870*/  FMUL R16, R37, R20 ;  /* 0x0000001425107220 */ /* 0x000fe20000400000 */
[----:B------:R-:W-:Y:S01]  /*6880*/  F2FP.F16.F32.PACK_AB R58, R13, R12 ;  /* 0x0000000c0d3a723e */ /* 0x000fe200000000ff */
[C---:B------:R-:W-:Y:S01]  /*6890*/  FFMA R18, R39.reuse, R41, R18 ;  /* 0x0000002927127223 */ /* 0x040fe20000000012 */
[--C-:B------:R-:W-:Y:S02]  /*68a0*/  HADD2.F32 R41, -RZ, R60.reuse.H0_H0 ;  /* 0x2000003cff297230 */ /* 0x100fe40000004100 */
[----:B------:R-:W-:Y:S01]  /*68b0*/  FFMA R19, R39, R40, R19 ;  /* 0x0000002827137223 */ /* 0x000fe20000000013 */
[----:B------:R-:W-:Y:S02]  /*68c0*/  HADD2.F32 R42, -RZ, R60.H1_H1 ;  /* 0x3000003cff2a7230 */ /* 0x000fe40000004100 */
[----:B------:R-:W-:Y:S01]  /*68d0*/  FMUL R17, R37, R21 ;  /* 0x0000001525117220 */ /* 0x000fe20000400000 */
[--C-:B------:R-:W-:Y:S02]  /*68e0*/  HADD2.F32 R43, -RZ, R61.reuse.H0_H0 ;  /* 0x2000003dff2b7230 */ /* 0x100fe40000004100 */
[----:B------:R-:W-:Y:S01]  /*68f0*/  FFMA R16, R39, R41, R16 ;  /* 0x0000002927107223 */ /* 0x000fe20000000010 */
[----:B------:R-:W-:Y:S01]  /*6900*/  F2FP.F16.F32.PACK_AB R59, R19, R18 ;  /* 0x00000012133b723e */ /* 0x000fe200000000ff */
[----:B------:R-:W-:Y:S01]  /*6910*/  FFMA R17, R39, R42, R17 ;  /* 0x0000002a27117223 */ /* 0x000fe20000000011 */
[C---:B------:R-:W-:Y:S01]  /*6920*/  FMUL R22, R37.reuse, R22 ;  /* 0x0000001625167220 */ /* 0x040fe20000400000 */
[----:B------:R-:W-:Y:S02]  /*6930*/  HADD2.F32 R40, -RZ, R61.H1_H1 ;  /* 0x3000003dff287230 */ /* 0x000fe40000004100 */
[----:B------:R-:W-:Y:S01]  /*6940*/  FMUL R23, R37, R23 ;  /* 0x0000001725177220 */ /* 0x000fe20000400000 */
[----:B------:R1:W-:Y:S01]  /*6950*/  STSM.16.M88.4 [R93+0x400], R56 ;  /* 0x000400385d007844 */ /* 0x0003e20000000200 */
[----:B------:R-:W-:Y:S01]  /*6960*/  F2FP.F16.F32.PACK_AB R64, R17, R16 ;  /* 0x000000101140723e */ /* 0x000fe200000000ff */
[C---:B------:R-:W-:Y:S01]  /*6970*/  FFMA R22, R39.reuse, R43, R22 ;  /* 0x0000002b27167223 */ /* 0x040fe20000000016 */
[----:B------:R-:W-:Y:S01]  /*6980*/  FFMA R23, R39, R40, R23 ;  /* 0x0000002827177223 */ /* 0x000fe20000000017 */
[--C-:B------:R-:W-:Y:S02]  /*6990*/  HADD2.F32 R41, -RZ, R62.reuse.H0_H0 ;  /* 0x2000003eff297230 */ /* 0x100fe40000004100 */
        /* <DEDUP_REMOVED lines=9> */
[----:B------:R-:W-:Y:S01]  /*6a30*/  FMUL R27, R37, R27 ;  /* 0x0000001b251b7220 */ /* 0x000fe20000400000 */
[--C-:B------:R-:W-:Y:S02]  /*6a40*/  HADD2.F32 R40, -RZ, R68.reuse.H0_H0 ;  /* 0x20000044ff287230 */ /* 0x100fe40000004100 */
[----:B------:R-:W-:Y:S01]  /*6a50*/  FFMA R26, R39, R43, R26 ;  /* 0x0000002b271a7223 */ /* 0x000fe2000000001a */
[----:B------:R-:W-:Y:S01]  /*6a60*/  FMUL R24, R37, R28 ;  /* 0x0000001c25187220 */ /* 0x000fe20000400000 */
[----:B------:R-:W-:Y:S01]  /*6a70*/  FFMA R27, R39, R42, R27 ;  /* 0x0000002a271b7223 */ /* 0x000fe2000000001b */
[----:B------:R-:W-:Y:S02]  /*6a80*/  HADD2.F32 R42, -RZ, R68.H1_H1 ;  /* 0x30000044ff2a7230 */ /* 0x000fe40000004100 */
[C---:B------:R-:W-:Y:S01]  /*6a90*/  FMUL R25, R37.reuse, R29 ;  /* 0x0000001d25197220 */ /* 0x040fe20000400000 */
[--C-:B------:R-:W-:Y:S02]  /*6aa0*/  HADD2.F32 R41, -RZ, R69.reuse.H0_H0 ;  /* 0x20000045ff297230 */ /* 0x100fe40000004100 */
[----:B------:R-:W-:Y:S01]  /*6ab0*/  FMUL R30, R37, R30 ;  /* 0x0000001e251e7220 */ /* 0x000fe20000400000 */
[C---:B------:R-:W-:Y:S01]  /*6ac0*/  FFMA R24, R39.reuse, R40, R24 ;  /* 0x0000002827187223 */ /* 0x040fe20000000018 */
[----:B------:R-:W-:Y:S02]  /*6ad0*/  HADD2.F32 R40, -RZ, R69.H1_H1 ;  /* 0x30000045ff287230 */ /* 0x000fe40000004100 */
[----:B------:R-:W-:Y:S01]  /*6ae0*/  FFMA R25, R39, R42, R25 ;  /* 0x0000002a27197223 */ /* 0x000fe20000000019 */
[----:B------:R-:W-:Y:S01]  /*6af0*/  FMUL R31, R37, R31 ;  /* 0x0000001f251f7220 */ /* 0x000fe20000400000 */
[----:B------:R-:W-:Y:S01]  /*6b00*/  FFMA R30, R39, R41, R30 ;  /* 0x00000029271e7223 */ /* 0x000fe2000000001e */
[--C-:B------:R-:W-:Y:S02]  /*6b10*/  HADD2.F32 R41, -RZ, R70.reuse.H0_H0 ;  /* 0x20000046ff297230 */ /* 0x100fe40000004100 */
[----:B------:R-:W-:Y:S01]  /*6b20*/  FMUL R28, R37, R32 ;  /* 0x00000020251c7220 */ /* 0x000fe20000400000 */
[----:B------:R-:W-:Y:S02]  /*6b30*/  HADD2.F32 R42, -RZ, R70.H1_H1 ;  /* 0x30000046ff2a7230 */ /* 0x000fe40000004100 */
[----:B------:R-:W-:Y:S01]  /*6b40*/  FFMA R31, R39, R40, R31 ;  /* 0x00000028271f7223 */ /* 0x000fe2000000001f */
[C---:B------:R-:W-:Y:S01]  /*6b50*/  FMUL R29, R37.reuse, R33 ;  /* 0x00000021251d7220 */ /* 0x040fe20000400000 */
[--C-:B------:R-:W-:Y:S02]  /*6b60*/  HADD2.F32 R43, -RZ, R71.reuse.H0_H0 ;  /* 0x20000047ff2b7230 */ /* 0x100fe40000004100 */
[C---:B------:R-:W-:Y:S01]  /*6b70*/  FMUL R34, R37.reuse, R34 ;  /* 0x0000002225227220 */ /* 0x040fe20000400000 */
[----:B------:R-:W-:Y:S02]  /*6b80*/  HADD2.F32 R40, -RZ, R71.H1_H1 ;  /* 0x30000047ff287230 */ /* 0x000fe40000004100 */
[----:B------:R-:W-:Y:S01]  /*6b90*/  FMUL R35, R37, R35 ;  /* 0x0000002325237220 */ /* 0x000fe20000400000 */
[C---:B------:R-:W-:Y:S01]  /*6ba0*/  FFMA R28, R39.reuse, R41, R28 ;  /* 0x00000029271c7223 */ /* 0x040fe2000000001c */
[C---:B------:R-:W-:Y:S01]  /*6bb0*/  FFMA R29, R39.reuse, R42, R29 ;  /* 0x0000002a271d7223 */ /* 0x040fe2000000001d */
[C---:B------:R-:W-:Y:S01]  /*6bc0*/  FFMA R34, R39.reuse, R43, R34 ;  /* 0x0000002b27227223 */ /* 0x040fe20000000022 */
[----:B------:R-:W-:Y:S01]  /*6bd0*/  FFMA R35, R39, R40, R35 ;  /* 0x0000002827237223 */ /* 0x000fe20000000023 */
[----:B------:R-:W-:Y:S02]  /*6be0*/  F2FP.F16.F32.PACK_AB R66, R21, R20 ;  /* 0x000000141542723e */ /* 0x000fe400000000ff */
[----:B------:R-:W-:Y:S02]  /*6bf0*/  F2FP.F16.F32.PACK_AB R67, R27, R26 ;  /* 0x0000001a1b43723e */ /* 0x000fe400000000ff */
[----:B------:R-:W-:Y:S02]  /*6c00*/  F2FP.F16.F32.PACK_AB R96, R25, R24 ;  /* 0x000000181960723e */ /* 0x000fe400000000ff */
[----:B------:R-:W-:Y:S01]  /*6c10*/  F2FP.F16.F32.PACK_AB R97, R31, R30 ;  /* 0x0000001e1f61723e */ /* 0x000fe200000000ff */
[----:B------:R1:W-:Y:S01]  /*6c20*/  STSM.16.M88.4 [R100], R64 ;  /* 0x0000004064007844 */ /* 0x0003e20000000200 */
[----:B------:R-:W-:Y:S02]  /*6c30*/  F2FP.F16.F32.PACK_AB R98, R29, R28 ;  /* 0x0000001c1d62723e */ /* 0x000fe400000000ff */
[----:B------:R-:W-:Y:S05]  /*6c40*/  F2FP.F16.F32.PACK_AB R99, R35, R34 ;  /* 0x000000222363723e */ /* 0x000fea00000000ff */
[----:B------:R1:W-:Y:S01]  /*6c50*/  STSM.16.M88.4 [R101], R96 ;  /* 0x0000006065007844 */ /* 0x0003e20000000200 */
[----:B------:R-:W-:Y:S01]  /*6c60*/  @!PT LDS RZ, [RZ] ;  /* 0x00000000fffff984 */ /* 0x000fe20000000800 */
[----:B------:R-:W-:Y:S01]  /*6c70*/  @!PT LDS RZ, [RZ] ;  /* 0x00000000fffff984 */ /* 0x000fe20000000800 */
[----:B------:R-:W-:Y:S01]  /*6c80*/  @!PT LDS RZ, [RZ] ;  /* 0x00000000fffff984 */ /* 0x000fe20000000800 */
[----:B------:R-:W-:Y:S01]  /*6c90*/  @!PT LDS RZ, [RZ] ;  /* 0x00000000fffff984 */ /* 0x000fe20000000800 */
[----:B------:R2:W-:Y:S07]  /*6ca0*/  MEMBAR.ALL.CTA ;  /* 0x0000000000007992 */ /* 0x0005ee0000008000 */
[----:B--2---:R-:W2:Y:S02]  /*6cb0*/  FENCE.VIEW.ASYNC.S ;  /* 0x00000000000073c6 */ /* 0x004ea40000000000 */
[----:B--2---:R-:W-:Y:S06]  /*6cc0*/  BAR.SYNC.DEFER_BLOCKING 0x1, 0x80 ;  /* 0x0042000000007b1d */ /* 0x004fec0000010000 */
[----:B------:R-:W-:Y:S05]  /*6cd0*/  @P0 BRA `(.L_x_103) ;  /* 0x0000000000280947 */ /* 0x000fea0003800000 */
[----:B------:R-:W2:Y:S01]  /*6ce0*/  LDCU.64 UR6, c[0x0][0x348] ;  /* 0x00006900ff0677ac */ /* 0x000ea20008000a00 */
[----:B------:R-:W-:Y:S01]  /*6cf0*/  UIADD3 UR4, UPT, UPT, UR44, 0x400, URZ ;  /* 0x000004002c047890 */ /* 0x000fe2000fffe0ff */
[----:B------:R-:W-:Y:S05]  /*6d00*/  UMOV UR51, UR36 ;  /* 0x0000002400337c82 */ /* 0x000fea0008000000 */
[----:B------:R-:W-:Y:S04]  /*6d10*/  MOV R83, UR4 ;  /* 0x0000000400537c02 */ /* 0x000fe80008000f00 */
[----:B------:R-:W-:Y:S01]  /*6d20*/  R2UR UR48, R83 ;  /* 0x00000000533072ca */ /* 0x000fe200000e0000 */
[----:B--2---:R-:W-:Y:S04]  /*6d30*/  UIADD3 UR4, UP0, UPT, UR6, 0x680, URZ ;  /* 0x0000068006047890 */ /* 0x004fe8000ff1e0ff */
[----:B------:R-:W-:Y:S09]  /*6d40*/  UIADD3.X UR5, UPT, UPT, URZ, UR7, URZ, UP0, !UPT ;  /* 0x00000007ff057290 */ /* 0x000ff200087fe4ff */
[----:B------:R2:W-:Y:S01]  /*6d50*/  UTMASTG.3D [UR48], [UR4] ;  /* 0x00000030040073b5 */ /* 0x0005e20008010000 */
[----:B------:R0:W-:Y:S01]  /*6d60*/  UTMACMDFLUSH ;  /* 0x00000000000079b7 */ /* 0x0001e20000000000 */
[----:B--2---:R-:W-:Y:S04]  /*6d70*/  DEPBAR.LE SB0, 0x1 ;  /* 0x000080400000791a */ /* 0x004fe80000000000 */
.L_x_103:
[----:B------:R-:W-:Y:S05]  /*6d80*/  BSYNC.RECONVERGENT B0 ;  /* 0x0000000000007941 */ /* 0x000fea0003800200 */
.L_x_102:
[----:B------:R-:W-:Y:S01]  /*6d90*/  BAR.SYNC.DEFER_BLOCKING 0x1, 0x80 ;  /* 0x0042000000007b1d */ /* 0x000fe20000010000 */
[----:B------:R-:W-:Y:S01]  /*6da0*/  ISETP.NE.AND P1, PT, R92, RZ, PT ;  /* 0x000000ff5c00720c */ /* 0x000fe20003f25270 */
[----:B------:R-:W-:Y:S01]  /*6db0*/  UIADD3 UR4, UPT, UPT, UR46, -0x1, URZ ;  /* 0xffffffff2e047890 */ /* 0x000fe2000fffe0ff */
[----:B------:R-:W-:Y:S03]  /*6dc0*/  LEA R3, R72, UR44, 0x3 ;  /* 0x0000002c48037c11 */ /* 0x000fe6000f8e18ff */
[----:B------:R-:W-:Y:S08]  /*6dd0*/  UISETP.GT.U32.AND UP0, UPT, UR4, -0x3, UPT ;  /* 0xfffffffd0400788c */ /* 0x000ff0000bf04070 */
[----:B------:R-:W-:Y:S01]  /*6de0*/  @P1 SHF.L.U32 R4, R88, 0x1f, RZ ;  /* 0x0000001f58041819 */ /* 0x000fe200000006ff */
[----:B------:R-:W-:Y:S06]  /*6df0*/  BRA.U UP0, `(.L_x_104) ;  /* 0x0000000100247547 */ /* 0x000fec000b800000 */
[----:B------:R-:W-:Y:S01]  /*6e00*/  IMAD.U32 R5, RZ, RZ, UR45 ;  /* 0x0000002dff057e24 */ /* 0x000fe2000f8e00ff */
[----:B------:R-:W-:Y:S01]  /*6e10*/  MOV R0, UR47 ;  /* 0x0000002f00007c02 */ /* 0x000fe20008000f00 */
[----:B------:R-:W-:Y:S03]  /*6e20*/  UIADD3 UR4, UPT, UPT, UR45, 0x1, URZ ;  /* 0x000000012d047890 */ /* 0x000fe6000fffe0ff */
[----:B------:R-:W-:Y:S01]  /*6e30*/  @P1 LEA R5, R5, UR44, 0x3 ;  /* 0x0000002c05051c11 */ /* 0x000fe2000f8e18ff */
[----:B------:R-:W-:Y:S04]  /*6e40*/  UISETP.NE.AND UP0, UPT, UR4, 0x3, UPT ;  /* 0x000000030400788c */ /* 0x000fe8000bf05270 */
[----:B------:R-:W-:Y:S01]  /*6e50*/  @P1 VIADD R5, R5, 0x48 ;  /* 0x0000004805051836 */ /* 0x000fe20000000000 */
[----:B------:R-:W-:Y:S04]  /*6e60*/  USEL UR45, UR4, URZ, UP0 ;  /* 0x000000ff042d7287 */ /* 0x000fe80008000000 */
[----:B------:R-:W-:Y:S04]  /*6e70*/  @P1 PRMT R0, R0, 0x654, R5 ;  /* 0x0000065400001816 */ /* 0x000fe80000000005 */
[----:B------:R2:W-:Y:S04]  /*6e80*/  @P1 SYNCS.ARRIVE.TRANS64.RED.A1T0 RZ, [R0+URZ], RZ ;  /* 0x000000ff00ff19a7 */ /* 0x0005e800081004ff */
.L_x_104:
[----:B------:R-:W3:Y:S01]  /*6e90*/  @P1 SYNCS.PHASECHK.TRANS64.TRYWAIT P0, [R3+URZ+0x30], R4 ;  /* 0x00003004030015a7 */ /* 0x000ee200080011ff */
[----:B------:R-:W-:Y:S01]  /*6ea0*/  BSSY B1, `(.L_x_105) ;  /* 0x0000017000017945 */ /* 0x000fe20003800000 */
[----:B---3--:R-:W-:Y:S03]  /*6eb0*/  @P1 SEL R102, RZ, 0x1, !P0 ;  /* 0x00000001ff661807 */ /* 0x008fe60004000000 */
[----:B------:R-:W-:Y:S05]  /*6ec0*/  @!P1 BRA `(.L_x_106) ;  /* 0x0000000000509947 */ /* 0x000fea0003800000 */
[----:B------:R-:W-:Y:S01]  /*6ed0*/  ISETP.NE.AND P1, PT, R104, RZ, PT ;  /* 0x000000ff6800720c */ /* 0x000fe20003f25270 */
[----:B------:R-:W-:Y:S01]  /*6ee0*/  BSSY B0, `(.L_x_107) ;  /* 0x000000a000007945 */ /* 0x000fe20003800000 */
[----:B------:R-:W-:Y:S11]  /*6ef0*/  ISETP.NE.AND P0, PT, R102, RZ, PT ;  /* 0x000000ff6600720c */ /* 0x000ff60003f05270 */
[----:B------:R-:W-:Y:S04]  /*6f00*/  @P1 IMAD R6, R72, 0x2000, R103 ;  /* 0x0000200048061824 */ /* 0x000fe800078e0267 */
[----:B--2---:R-:W-:Y:S04]  /*6f10*/  @P1 VIADD R0, R6, UR44 ;  /* 0x0000002c06001c36 */ /* 0x004fe80008000000 */
[----:B------:R-:W-:Y:S01]  /*6f20*/  @P1 IMAD.IADD R5, R89, 0x1, R0 ;  /* 0x0000000159051824 */ /* 0x000fe200078e0200 */
[----:B------:R-:W-:Y:S01]  /*6f30*/  @P1 IADD3 R4, PT, PT, R105, R0, RZ ;  /* 0x0000000069041210 */ /* 0x000fe20007ffe0ff */
[----:B------:R-:W-:Y:S06]  /*6f40*/  @P0 BRA `(.L_x_108) ;  /* 0x00000000000c0947 */ /* 0x000fec0003800000 */
[----:B------:R-:W-:Y:S04]  /*6f50*/  SHF.L.U32 R0, R88, 0x1f, RZ ;  /* 0x0000001f58007819 */ /* 0x000fe800000006ff */
[----:B------:R-:W2:Y:S02]  /*6f60*/  SYNCS.PHASECHK.TRANS64.TRYWAIT P0, [R3+URZ+0x30], R0 ;  /* 0x00003000030075a7 */ /* 0x000ea400080011ff */
[----:B--2---:R-:W-:Y:S05]  /*6f70*/  @!P0 BRA `(.L_x_109) ;  /* 0x0000002400348947 */ /* 0x004fea0003800000 */
.L_x_108:
[----:B------:R-:W-:Y:S05]  /*6f80*/  BSYNC B0 ;  /* 0x0000000000007941 */ /* 0x000fea0003800000 */
.L_x_107:
[----:B------:R-:W-:Y:S02]  /*6f90*/  ISETP.NE.AND P0, PT, R104, RZ, PT ;  /* 0x000000ff6800720c */ /* 0x000fe40003f05270 */
[----:B------:R-:W-:Y:S11]  /*6fa0*/  IADD3 R72, PT, PT, R72, 0x1, RZ ;  /* 0x0000000148487810 */ /* 0x000ff60007ffe0ff */
[----:B--2---:R-:W-:Y:S01]  /*6fb0*/  @P0 IMAD.IADD R0, R89, 0x1, R4 ;  /* 0x0000000159000824 */ /* 0x004fe200078e0204 */
[----:B------:R-:W-:Y:S05]  /*6fc0*/  @P0 WARPSYNC.ALL ;  /* 0x0000000000000948 */ /* 0x000fea0003800000 */
[----:B------:R3:W4:Y:S04]  /*6fd0*/  @P0 LDSM.16.M88.4 R48, [R6+UR44+0x400] ;  /* 0x0004002c0630083b */ /* 0x0007280008000200 */
[----:B------:R3:W2:Y:S04]  /*6fe0*/  @P0 LDSM.16.M88.4 R52, [R5+0x400] ;  /* 0x000400000534083b */ /* 0x0006a80000000200 */
[----:B------:R3:W1:Y:S04]  /*6ff0*/  @P0 LDSM.16.M88.4 R60, [R4+0x400] ;  /* 0x00040000043c083b */ /* 0x0006680000000200 */
[----:B------:R3:W1:Y:S02]  /*7000*/  @P0 LDSM.16.M88.4 R68, [R0+0x400] ;  /* 0x000400000044083b */ /* 0x0006640000000200 */
.L_x_106:
[----:B------:R-:W-:Y:S05]  /*7010*/  BSYNC B1 ;  /* 0x0000000000017941 */ /* 0x000fea0003800000 */
.L_x_105:
[----:B--23--:R-:W-:Y:S05]  /*7020*/  VIADD R0, R38, 0x40 ;  /* 0x0000004026007836 */ /* 0x00cfea0000000000 */
[----:B------:R-:W-:Y:S04]  /*7030*/  SHF.R.U32.HI R0, RZ, 0x15, R0 ;  /* 0x00000015ff007819 */ /* 0x000fe80000011600 */
[----:B------:R-:W-:Y:S11]  /*7040*/  LOP3.LUT P0, RZ, R0, 0x3, R79, 0x48, !PT ;  /* 0x0000000300ff7812 */ /* 0x000ff6000780484f */
[----:B------:R-:W-:Y:S02]  /*7050*/  @!UPT UIADD3 URZ, UPT, UPT, URZ, URZ, URZ ;  /* 0x000000fffffff290 */ /* 0x000fe4000fffe0ff */
[----:B------:R-:W-:Y:S05]  /*7060*/  @!P0 BRA `(.L_x_110) ;  /* 0x0000000000408947 */ /* 0x000fea0003800000 */
[----:B------:R-:W2:Y:S01]  /*7070*/  LDCU.64 UR8, c[0x4][0x70] ;  /* 0x01000e00ff0877ac */ /* 0x000ea20008000a00 */
[----:B------:R-:W-:Y:S01]  /*7080*/  MOV R15, 0x0 ;  /* 0x00000000000f7802 */ /* 0x000fe20000000f00 */
[----:B------:R-:W-:Y:S02]  /*7090*/  HFMA2 R12, -RZ, RZ, 0, 5.9604644775390625e-08 ;  /* 0x00000001ff0c7431 */ /* 0x000fe400000001ff */
[----:B------:R-:W-:Y:S02]  /*70a0*/  IMAD.MOV.U32 R8, RZ, RZ, 0x192 ;  /* 0x00000192ff087424 */ /* 0x000fe400078e00ff */
[----:B------:R-:W-:Y:S01]  /*70b0*/  IMAD.MOV.U32 R13, RZ, RZ, RZ ;  /* 0x000000ffff0d7224 */ /* 0x000fe200078e00ff */
[----:B------:R-:W3:Y:S01]  /*70c0*/  LDCU.64 UR6, c[0x4][0x78] ;  /* 0x01000f00ff0677ac */ /* 0x000ee20008000a00 */
[----:B------:R-:W1:Y:S01]  /*70d0*/  LDC.64 R14, c[0x4][R15] ;  /* 0x010000000f0e7b82 */ /* 0x000e620000000a00 */
[----:B------:R-:W5:Y:S01]  /*70e0*/  LDCU.64 UR4, c[0x4][0x10] ;  /* 0x01000200ff0477ac */ /* 0x000f620008000a00 */
[----:B--2---:R-:W-:Y:S01]  /*70f0*/  MOV R5, UR9 ;  /* 0x0000000900057c02 */ /* 0x004fe20008000f00 */
[----:B------:R-:W-:Y:S01]  /*7100*/  IMAD.U32 R4, RZ, RZ, UR8 ;  /* 0x00000008ff047e24 */ /* 0x000fe2000f8e00ff */
[----:B---3--:R-:W-:Y:S01]  /*7110*/  MOV R7, UR7 ;  /* 0x0000000700077c02 */ /* 0x008fe20008000f00 */
[----:B------:R-:W-:Y:S01]  /*7120*/  IMAD.U32 R6, RZ, RZ, UR6 ;  /* 0x00000006ff067e24 */ /* 0x000fe2000f8e00ff */
[----:B-----5:R-:W-:Y:S01]  /*7130*/  MOV R11, UR5 ;  /* 0x00000005000b7c02 */ /* 0x020fe20008000f00 */
[----:B------:R-:W-:Y:S02]  /*7140*/  IMAD.U32 R10, RZ, RZ, UR4 ;  /* 0x00000004ff0a7e24 */ /* 0x000fe4000f8e00ff */
[----:B------:R-:W-:Y:S07]  /*7150*/  LEPC R20, `(.L_x_110) ;  /* 0x000000001014794e */ /* 0x000fee0000000000 */
[----:B-1--4-:R-:W-:Y:S05]  /*7160*/  CALL.ABS.NOINC R14 ;  /* 0x000000000e007343 */ /* 0x012fea0003c00000 */
.L_x_110:
[----:B------:R-:W-:Y:S05]  /*7170*/  WARPSYNC.ALL ;  /* 0x0000000000007948 */ /* 0x000fea0003800000 */
[----:B------:R-:W-:Y:S01]  /*7180*/  R2UR UR4, R38 ;  /* 0x00000000260472ca */ /* 0x000fe200000e0000 */
[--C-:B----4-:R-:W-:Y:S01]  /*7190*/  HADD2.F32 R40, -RZ, R48.reuse.H0_H0 ;  /* 0x20000030ff287230 */ /* 0x110fe20000004100 */
[----:B------:R-:W-:Y:S01]  /*71a0*/  ISETP.NE.AND P0, PT, R91, RZ, PT ;  /* 0x000000ff5b00720c */ /* 0x000fe20003f05270 */
[----:B------:R-:W-:Y:S01]  /*71b0*/  HADD2.F32 R42, -RZ, R48.H1_H1 ;  /* 0x30000030ff2a7230 */ /* 0x000fe20000004100 */
[----:B------:R-:W-:Y:S01]  /*71c0*/  BSSY.RECONVERGENT B0, `(.L_x_111) ;  /* 0x0000086000007945 */ /* 0x000fe20003800200 */
[----:B------:R-:W-:Y:S02]  /*71d0*/  HADD2.F32 R41, -RZ, R49.H0_H0 ;  /* 0x20000031ff297230 */ /* 0x000fe40000004100 */
[----:B------:R-:W-:Y:S02]  /*71e0*/  HADD2.F32 R43, -RZ, R51.H0_H0 ;  /* 0x20000033ff2b7230 */ /* 0x000fe40000004100 */
[----:B-1----:R-:W-:Y:S04]  /*71f0*/  HADD2.F32 R44, -RZ, R71.H1_H1 ;  /* 0x30000047ff2c7230 */ /* 0x002fe80000004100 */
[----:B------:R-:W1:Y:S02]  /*7200*/  LDTM.16dp256bit.x8 R4, tmem[UR4+0x40] ;  /* 0x00004004000479ee */ /* 0x000e6400081a0000 */
[C---:B-1----:R-:W-:Y:S01]  /*7210*/  FMUL R0, R37.reuse, R4 ;  /* 0x0000000425007220 */ /* 0x042fe20000400000 */
        /* <DEDUP_REMOVED lines=86> */
[C---:B------:R-:W-:Y:S01]  /*7780*/  FFMA R25, R39.reuse, R42, R25 ;  /* 0x0000002a27197223 */ /* 0x040fe20000000019 */
[----:B------:R-:W-:Y:S02]  /*7790*/  HADD2.F32 R40, -RZ, R69.H1_H1 ;  /* 0x30000045ff287230 */ /* 0x000fe40000004100 */
[----:B------:R-:W-:Y:S01]  /*77a0*/  FFMA R30, R39, R41, R30 ;  /* 0x00000029271e7223 */ /* 0x000fe2000000001e */
[C---:B------:R-:W-:Y:S01]  /*77b0*/  FMUL R31, R37.reuse, R31 ;  /* 0x0000001f251f7220 */ /* 0x040fe20000400000 */
[--C-:B------:R-:W-:Y:S02]  /*77c0*/  HADD2.F32 R41, -RZ, R70.reuse.H0_H0 ;  /* 0x20000046ff297230 */ /* 0x100fe40000004100 */
[C---:B------:R-:W-:Y:S01]  /*77d0*/  FMUL R28, R37.reuse, R32 ;  /* 0x00000020251c7220 */ /* 0x040fe20000400000 */
[----:B------:R-:W-:Y:S02]  /*77e0*/  HADD2.F32 R42, -RZ, R70.H1_H1 ;  /* 0x30000046ff2a7230 */ /* 0x000fe40000004100 */
[C---:B------:R-:W-:Y:S01]  /*77f0*/  FMUL R29, R37.reuse, R33 ;  /* 0x00000021251d7220 */ /* 0x040fe20000400000 */
[----:B------:R-:W-:Y:S02]  /*7800*/  HADD2.F32 R43, -RZ, R71.H0_H0 ;  /* 0x20000047ff2b7230 */ /* 0x000fe40000004100 */
[----:B------:R-:W-:Y:S01]  /*7810*/  FMUL R34, R37, R34 ;  /* 0x0000002225227220 */ /* 0x000fe20000400000 */
[----:B------:R-:W-:Y:S01]  /*7820*/  FFMA R31, R39, R40, R31 ;  /* 0x00000028271f7223 */ /* 0x000fe2000000001f */
        /* <DEDUP_REMOVED lines=9> */
[----:B------:R1:W-:Y:S01]  /*78c0*/  STSM.16.M88.4 [R100+0x2000], R96 ;  /* 0x0020006064007844 */ /* 0x0003e20000000200 */
[----:B------:R-:W-:Y:S02]  /*78d0*/  F2FP.F16.F32.PACK_AB R110, R29, R28 ;  /* 0x0000001c1d6e723e */ /* 0x000fe400000000ff */
[----:B------:R-:W-:Y:S05]  /*78e0*/  F2FP.F16.F32.PACK_AB R111, R35, R34 ;  /* 0x00000022236f723e */ /* 0x000fea00000000ff */
[----:B------:R1:W-:Y:S01]  /*78f0*/  STSM.16.M88.4 [R101+0x2000], R108 ;  /* 0x0020006c65007844 */ /* 0x0003e20000000200 */
        /* <DEDUP_REMOVED lines=9> */
[----:B------:R-:W-:Y:S02]  /*7990*/  UIADD3 UR9, UPT, UPT, UR49, 0x40, URZ ;  /* 0x0000004031097890 */ /* 0x000fe4000fffe0ff */
[----:B------:R-:W-:Y:S01]  /*79a0*/  UIADD3 UR8, UPT, UPT, UR44, 0x2400, URZ ;  /* 0x000024002c087890 */ /* 0x000fe2000fffe0ff */
[----:B------:R-:W-:Y:S01]  /*79b0*/  UMOV UR10, UR50 ;  /* 0x00000032000a7c82 */ /* 0x000fe20008000000 */
[----:B------:R-:W-:Y:S01]  /*79c0*/  UMOV UR11, UR36 ;  /* 0x00000024000b7c82 */ /* 0x000fe20008000000 */
[----:B--2---:R-:W-:Y:S04]  /*79d0*/  UIADD3 UR4, UP0, UPT, UR6, 0x680, URZ ;  /* 0x0000068006047890 */ /* 0x004fe8000ff1e0ff */
[----:B------:R-:W-:Y:S09]  /*79e0*/  UIADD3.X UR5, UPT, UPT, URZ, UR7, URZ, UP0, !UPT ;  /* 0x00000007ff057290 */ /* 0x000ff200087fe4ff */
[----:B------:R2:W-:Y:S01]  /*79f0*/  UTMASTG.3D [UR8], [UR4] ;  /* 0x00000008040073b5 */ /* 0x0005e20008010000 */
[----:B------:R0:W-:Y:S01]  /*7a00*/  UTMACMDFLUSH ;  /* 0x00000000000079b7 */ /* 0x0001e20000000000 */
[----:B--2---:R-:W-:Y:S04]  /*7a10*/  DEPBAR.LE SB0, 0x1 ;  /* 0x000080400000791a */ /* 0x004fe80000000000 */
.L_x_112:
[----:B------:R-:W-:Y:S05]  /*7a20*/  BSYNC.RECONVERGENT B0 ;  /* 0x0000000000007941 */ /* 0x000fea0003800200 */
.L_x_111:
[----:B------:R-:W-:Y:S01]  /*7a30*/  BAR.SYNC.DEFER_BLOCKING 0x1, 0x80 ;  /* 0x0042000000007b1d */ /* 0x000fe20000010000 */
[----:B------:R-:W-:Y:S01]  /*7a40*/  ISETP.NE.AND P1, PT, R92, RZ, PT ;  /* 0x000000ff5c00720c */ /* 0x000fe20003f25270 */
[----:B------:R-:W-:Y:S01]  /*7a50*/  UISETP.GT.U32.AND UP0, UPT, UR46, -0x3, UPT ;  /* 0xfffffffd2e00788c */ /* 0x000fe2000bf04070 */
[----:B------:R-:W-:Y:S11]  /*7a60*/  LEA R4, R72, UR44, 0x3 ;  /* 0x0000002c48047c11 */ /* 0x000ff6000f8e18ff */
        /* <DEDUP_REMOVED lines=11> */
.L_x_113:
        /* <DEDUP_REMOVED lines=8> */
[----:B------:R-:W-:Y:S04]  /*7ba0*/  @P1 VIADD R6, R72, UR44 ;  /* 0x0000002c48061c36 */ /* 0x000fe80008000000 */
[----:B------:R-:W-:Y:S01]  /*7bb0*/  @P1 IMAD.IADD R5, R89, 0x1, R6 ;  /* 0x0000000159051824 */ /* 0x000fe200078e0206 */
[----:B--2---:R-:W-:Y:S01]  /*7bc0*/  @P1 IADD3 R0, PT, PT, R105, R6, RZ ;  /* 0x0000000669001210 */ /* 0x004fe20007ffe0ff */
[----:B------:R-:W-:Y:S06]  /*7bd0*/  @P0 BRA `(.L_x_117) ;  /* 0x00000000000c0947 */ /* 0x000fec0003800000 */
[----:B------:R-:W-:Y:S04]  /*7be0*/  SHF.L.U32 R3, R88, 0x1f, RZ ;  /* 0x0000001f58037819 */ /* 0x000fe800000006ff */
[----:B------:R-:W2:Y:S02]  /*7bf0*/  SYNCS.PHASECHK.TRANS64.TRYWAIT P0, [R4+URZ+0x30], R3 ;  /* 0x00003003040075a7 */ /* 0x000ea400080011ff */
[----:B--2---:R-:W-:Y:S05]  /*7c00*/  @!P0 BRA `(.L_x_118) ;  /* 0x0000001800248947 */ /* 0x004fea0003800000 */
.L_x_117:
[----:B------:R-:W-:Y:S05]  /*7c10*/  BSYNC B0 ;  /* 0x0000000000007941 */ /* 0x000fea0003800000 */
.L_x_116:
[----:B------:R-:W-:Y:S11]  /*7c20*/  ISETP.NE.AND P0, PT, R104, RZ, PT ;  /* 0x000000ff6800720c */ /* 0x000ff60003f05270 */
[----:B------:R-:W-:Y:S02]  /*7c30*/  @!UPT UIADD3 URZ, UPT, UPT, URZ, URZ, URZ ;  /* 0x000000fffffff290 */ /* 0x000fe4000fffe0ff */
[----:B--2---:R-:W-:Y:S01]  /*7c40*/  @P0 IADD3 R3, PT, PT, R89, R0, RZ ;  /* 0x0000000059030210 */ /* 0x004fe20007ffe0ff */
[----:B------:R-:W-:Y:S05]  /*7c50*/  @P0 WARPSYNC.ALL ;  /* 0x0000000000000948 */ /* 0x000fea0003800000 */
[----:B------:R3:W4:Y:S04]  /*7c60*/  @P0 LDSM.16.M88.4 R48, [R72+UR44+0x400] ;  /* 0x0004002c4830083b */ /* 0x0007280008000200 */
[----:B------:R3:W2:Y:S04]  /*7c70*/  @P0 LDSM.16.M88.4 R52, [R5+0x400] ;  /* 0x000400000534083b */ /* 0x0006a80000000200 */
[----:B------:R3:W1:Y:S04]  /*7c80*/  @P0 LDSM.16.M88.4 R60, [R0+0x400] ;  /* 0x00040000003c083b */ /* 0x0006680000000200 */
[----:B------:R3:W1:Y:S02]  /*7c90*/  @P0 LDSM.16.M88.4 R68, [R3+0x400] ;  /* 0x000400000344083b */ /* 0x0006640000000200 */
.L_x_115:
[----:B------:R-:W-:Y:S05]  /*7ca0*/  BSYNC B1 ;  /* 0x0000000000017941 */ /* 0x000fea0003800000 */
.L_x_114:
        /* <DEDUP_REMOVED lines=21> */
.L_x_119:
[----:B------:R-:W-:Y:S01]  /*7e00*/  ISETP.NE.AND P0, PT, R91, RZ, PT ;  /* 0x000000ff5b00720c */ /* 0x000fe20003f05270 */
[----:B------:R-:W-:Y:S05]  /*7e10*/  WARPSYNC.ALL ;  /* 0x0000000000007948 */ /* 0x000fea0003800000 */
[----:B------:R-:W-:Y:S01]  /*7e20*/  R2UR UR4, R38 ;  /* 0x00000000260472ca */ /* 0x000fe200000e0000 */
[--C-:B----4-:R-:W-:Y:S01]  /*7e30*/  HADD2.F32 R40, -RZ, R48.reuse.H0_H0 ;  /* 0x20000030ff287230 */ /* 0x110fe20000004100 */
[----:B------:R-:W-:Y:S01]  /*7e40*/  R2UR UR5, R95 ;  /* 0x000000005f0572ca */ /* 0x000fe200000e0000 */
[----:B------:R-:W-:Y:S01]  /*7e50*/  HADD2.F32 R42, -RZ, R48.H1_H1 ;  /* 0x30000030ff2a7230 */ /* 0x000fe20000004100 */
[----:B------:R-:W-:Y:S01]  /*7e60*/  BSSY.RECONVERGENT B0, `(.L_x_120) ;  /* 0x000008a000007945 */ /* 0x000fe20003800200 */
[--C-:B------:R-:W-:Y:S02]  /*7e70*/  HADD2.F32 R41, -RZ, R49.reuse.H0_H0 ;  /* 0x20000031ff297230 */ /* 0x100fe40000004100 */
[----:B------:R-:W-:Y:S02]  /*7e80*/  HADD2.F32 R44, -RZ, R49.H1_H1 ;  /* 0x30000031ff2c7230 */ /* 0x000fe40000004100 */
[--C-:B------:R-:W-:Y:S02]  /*7e90*/  HADD2.F32 R43, -RZ, R50.reuse.H0_H0 ;  /* 0x20000032ff2b7230 */ /* 0x100fe40000004100 */
[----:B------:R-:W-:Y:S02]  /*7ea0*/  HADD2.F32 R46, -RZ, R50.H1_H1 ;  /* 0x30000032ff2e7230 */ /* 0x000fe40000004100 */
[----:B------:R-:W2:Y:S01]  /*7eb0*/  LDTM.16dp256bit.x8 R4, tmem[UR4+0x80] ;  /* 0x00008004000479ee */ /* 0x000ea200081a0000 */
[----:B------:R-:W-:Y:S01]  /*7ec0*/  NOP ;  /* 0x0000000000007918 */ /* 0x000fe20000000000 */
[----:B------:R-:W-:Y:S01]  /*7ed0*/  UIADD3 UR4, UPT, UPT, UR5, 0xb0, URZ ;  /* 0x000000b005047890 */ /* 0x000fe2000fffe0ff */
[--C-:B------:R-:W-:Y:S02]  /*7ee0*/  HADD2.F32 R45, -RZ, R51.reuse.H0_H0 ;  /* 0x20000033ff2d7230 */ /* 0x100fe40000004100 */
[----:B------:R-:W-:Y:S01]  /*7ef0*/  HADD2.F32 R48, -RZ, R51.H1_H1 ;  /* 0x30000033ff307230 */ /* 0x000fe20000004100 */
[----:B------:R-:W-:Y:S01]  /*7f00*/  UPRMT UR4, UR47, 0x654, UR4 ;  /* 0x000006542f047896 */ /* 0x000fe20008000004 */
[--C-:B------:R-:W-:Y:S02]  /*7f10*/  HADD2.F32 R47, -RZ, R52.reuse.H0_H0 ;  /* 0x20000034ff2f7230 */ /* 0x100fe40000004100 */
[----:B------:R-:W-:Y:S02]  /*7f20*/  HADD2.F32 R50, -RZ, R52.H1_H1 ;  /* 0x30000034ff327230 */ /* 0x000fe40000004100 */
[--C-:B------:R-:W-:Y:S02]  /*7f30*/  HADD2.F32 R49, -RZ, R53.reuse.H0_H0 ;  /* 0x20000035ff317230 */ /* 0x100fe40000004100 */
[----:B------:R-:W-:Y:S02]  /*7f40*/  HADD2.F32 R52, -RZ, R53.H1_H1 ;  /* 0x30000035ff347230 */ /* 0x000fe40000004100 */
[----:B--2---:R-:W-:Y:S01]  /*7f50*/  SYNCS.ARRIVE.TRANS64.RED.A1T0 RZ, [UR4], RZ ;  /* 0x000000ffffff79a7 */ /* 0x004fe20008100404 */
[--C-:B------:R-:W-:Y:S02]  /*7f60*/  HADD2.F32 R51, -RZ, R54.reuse.H0_H0 ;  /* 0x20000036ff337230 */ /* 0x100fe40000004100 */
[----:B------:R-:W-:Y:S02]  /*7f70*/  HADD2.F32 R54, -RZ, R54.H1_H1 ;  /* 0x30000036ff367230 */ /* 0x000fe40000004100 */
[--C-:B------:R-:W-:Y:S02]  /*7f80*/  HADD2.F32 R53, -RZ, R55.reuse.H0_H0 ;  /* 0x20000037ff357230 */ /* 0x100fe40000004100 */
[----:B-1----:R-:W-:Y:S02]  /*7f90*/  HADD2.F32 R56, -RZ, R55.H1_H1 ;  /* 0x30000037ff387230 */ /* 0x002fe40000004100 */
[C---:B------:R-:W-:Y:S01]  /*7fa0*/  FMUL R4, R37.reuse, R4 ;  /* 0x0000000425047220 */ /* 0x040fe20000400000 */
[C---:B------:R-:W-:Y:S01]  /*7fb0*/  FMUL R5, R37.reuse, R5 ;  /* 0x0000000525057220 */ /* 0x040fe20000400000 */
[C---:B------:R-:W-:Y:S01]  /*7fc0*/  FMUL R6, R37.reuse, R6 ;  /* 0x0000000625067220 */ /* 0x040fe20000400000 */
[----:B------:R-:W-:Y:S01]  /*7fd0*/  FMUL R7, R37, R7 ;  /* 0x0000000725077220 */ /* 0x000fe20000400000 */
[C---:B------:R-:W-:Y:S01]  /*7fe0*/  FFMA R4, R39.reuse, R40, R4 ;  /* 0x0000002827047223 */ /* 0x040fe20000000004 */
[C---:B------:R-:W-:Y:S01]  /*7ff0*/  FFMA R5, R39.reuse, R42, R5 ;  /* 0x0000002a27057223 */ /* 0x040fe20000000005 */
[C---:B------:R-:W-:Y:S01]  /*8000*/  FFMA R6, R39.reuse, R41, R6 ;  /* 0x0000002927067223 */ /* 0x040fe20000000006 */
[----:B------:R-:W-:Y:S01]  /*8010*/  FFMA R7, R39, R44, R7 ;  /* 0x0000002c27077223 */ /* 0x000fe20000000007 */
[C---:B------:R-:W-:Y:S01]  /*8020*/  FMUL R8, R37.reuse, R8 ;  /* 0x0000000825087220 */ /* 0x040fe20000400000 */
[----:B------:R-:W-:Y:S01]  /*8030*/  FMUL R9, R37, R9 ;  /* 0x0000000925097220 */ /* 0x000fe20000400000 */
[----:B------:R-:W-:Y:S01]  /*8040*/  F2FP.F16.F32.PACK_AB R96, R5, R4 ;  /* 0x000000040560723e */ /* 0x000fe200000000ff */
[----:B------:R-:W-:Y:S01]  /*8050*/  FMUL R0, R37, R10 ;  /* 0x0000000a25007220 */ /* 0x000fe20000400000 */
[----:B------:R-:W-:Y:S01]  /*8060*/  F2FP.F16.F32.PACK_AB R97, R7, R6 ;  /* 0x000000060761723e */ /* 0x000fe200000000ff */
[C---:B------:R-:W-:Y:S01]  /*8070*/  FFMA R8, R39.reuse, R43, R8 ;  /* 0x0000002b27087223 */ /* 0x040fe20000000008 */
[C---:B------:R-:W-:Y:S01]  /*8080*/  FFMA R9, R39.reuse, R46, R9 ;  /* 0x0000002e27097223 */ /* 0x040fe20000000009 */
[----:B------:R-:W-:Y:S01]  /*8090*/  FFMA R0, R39, R45, R0 ;  /* 0x0000002d27007223 */ /* 0x000fe20000000000 */
[C---:B------:R-:W-:Y:S01]  /*80a0*/  FMUL R3, R37.reuse, R11 ;  /* 0x0000000b25037220 */ /* 0x040fe20000400000 */
[C---:B------:R-:W-:Y:S01]  /*80b0*/  FMUL R10, R37.reuse, R12 ;  /* 0x0000000c250a7220 */ /* 0x040fe20000400000 */
[----:B------:R-:W-:Y:S01]  /*80c0*/  FMUL R11, R37, R13 ;  /* 0x0000000d250b7220 */ /* 0x000fe20000400000 */
[----:B------:R-:W-:Y:S01]  /*80d0*/  F2FP.F16.F32.PACK_AB R98, R9, R8 ;  /* 0x000000080962723e */ /* 0x000fe200000000ff */
        /* <DEDUP_REMOVED lines=10> */
[----:B------:R1:W-:Y:S01]  /*8180*/  STSM.16.M88.4 [R94+0x4400], R96 ;  /* 0x004400605e007844 */ /* 0x0003e20000000200 */
[----:B------:R-:W-:Y:S01]  /*8190*/  FFMA R12, R39, R51, R12 ;  /* 0x00000033270c7223 */ /* 0x000fe2000000000c */
[C---:B------:R-:W-:Y:S01]  /*81a0*/  FMUL R13, R37.reuse, R17 ;  /* 0x00000011250d7220 */ /* 0x040fe20000400000 */
[----:B------:R-:W-:Y:S01]  /*81b0*/  FMUL R18, R37, R18 ;  /* 0x0000001225127220 */ /* 0x000fe20000400000 */
[----:B------:R-:W-:Y:S01]  /*81c0*/  F2FP.F16.F32.PACK_AB R105, R15, R14 ;  /* 0x0000000e0f69723e */ /* 0x000fe200000000ff */
[--C-:B------:R-:W-:Y:S02]  /*81d0*/  HADD2.F32 R55, -RZ, R60.reuse.H0_H0 ;  /* 0x2000003cff377230 */ /* 0x100fe40000004100 */
[C---:B------:R-:W-:Y:S01]  /*81e0*/  FFMA R13, R39.reuse, R54, R13 ;  /* 0x00000036270d7223 */ /* 0x040fe2000000000d */
[----:B------:R-:W-:Y:S01]  /*81f0*/  FFMA R18, R39, R53, R18 ;  /* 0x0000003527127223 */ /* 0x000fe20000000012 */
[C---:B------:R-:W-:Y:S01]  /*8200*/  FMUL R19, R37.reuse, R19 ;  /* 0x0000001325137220 */ /* 0x040fe20000400000 */
[----:B------:R-:W-:Y:S02]  /*8210*/  HADD2.F32 R58, -RZ, R60.H1_H1 ;  /* 0x3000003cff3a7230 */ /* 0x000fe40000004100 */
[----:B------:R-:W-:Y:S01]  /*8220*/  FMUL R16, R37, R20 ;  /* 0x0000001425107220 */ /* 0x000fe20000400000 */
[----:B------:R-:W-:Y:S01]  /*8230*/  F2FP.F16.F32.PACK_AB R106, R13, R12 ;  /* 0x0000000c0d6a723e */ /* 0x000fe200000000ff */
[C---:B------:R-:W-:Y:S01]  /*8240*/  FFMA R19, R39.reuse, R56, R19 ;  /* 0x0000003827137223 */ /* 0x040fe20000000013 */
[--C-:B------:R-:W-:Y:S02]  /*8250*/  HADD2.F32 R57, -RZ, R61.reuse.H0_H0 ;  /* 0x2000003dff397230 */ /* 0x100fe40000004100 */
[----:B------:R-:W-:Y:S01]  /*8260*/  FFMA R16, R39, R55, R16 ;  /* 0x0000003727107223 */ /* 0x000fe20000000010 */
[----:B------:R-:W-:Y:S01]  /*8270*/  FMUL R17, R37, R21 ;  /* 0x0000001525117220 */ /* 0x000fe20000400000 */
[----:B------:R-:W-:Y:S01]  /*8280*/  HADD2.F32 R60, -RZ, R61.H1_H1 ;  /* 0x3000003dff3c7230 */ /* 0x000fe20000004100 */
[----:B------:R-:W-:Y:S01]  /*8290*/  F2FP.F16.F32.PACK_AB R107, R19, R18 ;  /* 0x00000012136b723e */ /* 0x000fe200000000ff */
[----:B------:R-:W-:Y:S01]  /*82a0*/  FMUL R22, R37, R22 ;  /* 0x0000001625167220 */ /* 0x000fe20000400000 */
[----:B------:R-:W-:Y:S01]  /*82b0*/  FFMA R17, R39, R58, R17 ;  /* 0x0000003a27117223 */ /* 0x000fe20000000011 */
[--C-:B------:R-:W-:Y:S02]  /*82c0*/  HADD2.F32 R59, -RZ, R62.reuse.H0_H0 ;  /* 0x2000003eff3b7230 */ /* 0x100fe40000004100 */
[----:B------:R-:W-:Y:S01]  /*82d0*/  FMUL R23, R37, R23 ;  /* 0x0000001725177220 */ /* 0x000fe20000400000 */
[----:B------:R1:W-:Y:S01]  /*82e0*/  STSM.16.M88.4 [R93+0x4400], R104 ;  /* 0x004400685d007844 */ /* 0x0003e20000000200 */
[----:B------:R-:W-:Y:S01]  /*82f0*/  FFMA R22, R39, R57, R22 ;  /* 0x0000003927167223 */ /* 0x000fe20000000016 */
[----:B------:R-:W-:Y:S01]  /*8300*/  F2FP.F16.F32.PACK_AB R108, R17, R16 ;  /* 0x00000010116c723e */ /* 0x000fe200000000ff */
[----:B------:R-:W-:Y:S01]  /*8310*/  FFMA R23, R39, R60, R23 ;  /* 0x0000003c27177223 */ /* 0x000fe20000000017 */
[----:B------:R-:W-:Y:S02]  /*8320*/  HADD2.F32 R62, -RZ, R62.H1_H1 ;  /* 0x3000003eff3e7230 */ /* 0x000fe40000004100 */
[C---:B------:R-:W-:Y:S01]  /*8330*/  FMUL R20, R37.reuse, R24 ;  /* 0x0000001825147220 */ /* 0x040fe20000400000 */
[--C-:B------:R-:W-:Y:S02]  /*8340*/  HADD2.F32 R61, -RZ, R63.reuse.H0_H0 ;  /* 0x2000003fff3d7230 */ /* 0x100fe40000004100 */
[----:B------:R-:W-:Y:S01]  /*8350*/  FMUL R21, R37, R25 ;  /* 0x0000001925157220 */ /* 0x000fe20000400000 */
[----:B------:R-:W-:Y:S01]  /*8360*/  F2FP.F16.F32.PACK_AB R109, R23, R22 ;  /* 0x00000016176d723e */ /* 0x000fe200000000ff */
        /* <DEDUP_REMOVED lines=8> */
[--C-:B------:R-:W-:Y:S02]  /*83f0*/  HADD2.F32 R65, -RZ, R69.reuse.H0_H0 ;  /* 0x20000045ff417230 */ /* 0x100fe40000004100 */
[----:B------:R-:W-:Y:S01]  /*8400*/  FMUL R25, R37, R29 ;  /* 0x0000001d25197220 */ /* 0x000fe20000400000 */
[----:B------:R-:W-:Y:S01]  /*8410*/  FFMA R26, R39, R61, R26 ;  /* 0x0000003d271a7223 */ /* 0x000fe2000000001a */
[----:B------:R-:W-:Y:S02]  /*8420*/  HADD2.F32 R68, -RZ, R69.H1_H1 ;  /* 0x30000045ff447230 */ /* 0x000fe40000004100 */
[----:B------:R-:W-:Y:S01]  /*8430*/  FMUL R30, R37, R30 ;  /* 0x0000001e251e7220 */ /* 0x000fe20000400000 */
[----:B------:R-:W-:Y:S01]  /*8440*/  FFMA R27, R39, R64, R27 ;  /* 0x00000040271b7223 */ /* 0x000fe2000000001b */
        /* <DEDUP_REMOVED lines=43> */
.L_x_121:
[----:B------:R-:W-:Y:S05]  /*8700*/  BSYNC.RECONVERGENT B0 ;  /* 0x0000000000007941 */ /* 0x000fea0003800200 */
.L_x_120:
[----:B------:R-:W-:Y:S01]  /*8710*/  BAR.SYNC.DEFER_BLOCKING 0x1, 0x80 ;  /* 0x0042000000007b1d */ /* 0x000fe20000010000 */
[----:B------:R-:W-:Y:S01]  /*8720*/  UIADD3 UR4, UPT, UPT, UR46, 0x1, URZ ;  /* 0x000000012e047890 */ /* 0x000fe2000fffe0ff */
[----:B------:R-:W-:Y:S03]  /*8730*/  IADD3 R0, PT, PT, R36, 0x1, RZ ;  /* 0x0000000124007810 */ /* 0x000fe60007ffe0ff */
[----:B------:R-:W-:Y:S09]  /*8740*/  UISETP.GT.U32.AND UP0, UPT, UR4, -0x3, UPT ;  /* 0xfffffffd0400788c */ /* 0x000ff2000bf04070 */
[----:B------:R-:W-:Y:S05]  /*8750*/  BRA.U UP0, `(.L_x_122) ;  /* 0x0000000100287547 */ /* 0x000fea000b800000 */
[----:B------:R-:W-:Y:S01]  /*8760*/  ISETP.NE.AND P0, PT, R92, RZ, PT ;  /* 0x000000ff5c00720c */ /* 0x000fe20003f05270 */
[----:B------:R-:W-:Y:S01]  /*8770*/  IMAD.U32 R4, RZ, RZ, UR45 ;  /* 0x0000002dff047e24 */ /* 0x000fe2000f8e00ff */
[----:B------:R-:W-:Y:S01]  /*8780*/  UIADD3 UR4, UPT, UPT, UR45, 0x1, URZ ;  /* 0x000000012d047890 */ /* 0x000fe2000fffe0ff */
[----:B------:R-:W-:Y:S03]  /*8790*/  IMAD.U32 R3, RZ, RZ, UR47 ;  /* 0x0000002fff037e24 */ /* 0x000fe6000f8e00ff */
[----:B------:R-:W-:Y:S04]  /*87a0*/  UISETP.NE.AND UP0, UPT, UR4, 0x3, UPT ;  /* 0x000000030400788c */ /* 0x000fe8000bf05270 */
[----:B------:R-:W-:Y:S03]  /*87b0*/  USEL UR45, UR4, URZ, UP0 ;  /* 0x000000ff042d7287 */ /* 0x000fe60008000000 */
[----:B------:R-:W-:Y:S05]  /*87c0*/  @P0 LEA R4, R4, UR44, 0x3 ;  /* 0x0000002c04040c11 */ /* 0x000fea000f8e18ff */
[----:B------:R-:W-:Y:S05]  /*87d0*/  @P0 VIADD R4, R4, 0x48 ;  /* 0x0000004804040836 */ /* 0x000fea0000000000 */
[----:B------:R-:W-:Y:S04]  /*87e0*/  @P0 PRMT R3, R3, 0x654, R4 ;  /* 0x0000065403030816 */ /* 0x000fe80000000004 */
[----:B------:R2:W-:Y:S03]  /*87f0*/  @P0 SYNCS.ARRIVE.TRANS64.RED.A1T0 RZ, [R3+URZ], RZ ;  /* 0x000000ff03ff09a7 */ /* 0x0005e600081004ff */
.L_x_122:
[----:B------:R-:W-:Y:S01]  /*8800*/  R2UR UR5, R80 ;  /* 0x00000000500572ca */ /* 0x000fe200000e0000 */
[----:B------:R-:W-:Y:S01]  /*8810*/  UISETP.NE.AND UP0, UPT, UR61, URZ, UPT ;  /* 0x000000ff3d00728c */ /* 0x000fe2000bf05270 */
[----:B------:R-:W-:Y:S01]  /*8820*/  R2UR UR4, R81 ;  /* 0x00000000510472ca */ /* 0x000fe200000e0000 */
[----:B------:R-:W-:Y:S01]  /*8830*/  UIADD3 UR46, UPT, UPT, UR46, 0x3, URZ ;  /* 0x000000032e2e7890 */ /* 0x000fe2000fffe0ff */
[----:B------:R-:W-:Y:S01]  /*8840*/  ISETP.NE.AND P0, PT, R85, 0x2, PT ;  /* 0x000000025500780c */ /* 0x000fe20003f05270 */
[----:B------:R-:W-:Y:S01]  /*8850*/  UMOV UR36, UR60 ;  /* 0x0000003c00247c82 */ /* 0x000fe20008000000 */
[----:B------:R-:W-:Y:S02]  /*8860*/  ISETP.NE.AND P1, PT, R0, 0x4, PT ;  /* 0x000000040000780c */ /* 0x000fe40003f25270 */
[----:B--2---:R-:W-:Y:S02]  /*8870*/  SEL R3, RZ, 0x1, P0 ;  /* 0x00000001ff037807 */ /* 0x004fe40000000000 */
[----:B------:R-:W-:Y:S02]  /*8880*/  SEL R4, RZ, 0x1, P1 ;  /* 0x00000001ff047807 */ /* 0x000fe40000800000 */
[----:B------:R-:W-:Y:S01]  /*8890*/  LOP3.LUT R86, R86, R3, RZ, 0x3c, !PT ;  /* 0x0000000356567212 */ /* 0x000fe200078e3cff */
[----:B------:R-:W-:Y:S01]  /*88a0*/  UIADD3 UR24, UPT, UPT, UR37, UR5, URZ ;  /* 0x0000000525187290 */ /* 0x000fe2000fffe0ff */
[----:B------:R-:W-:Y:S01]  /*88b0*/  LOP3.LUT R87, R87, R4, RZ, 0x3c, !PT ;  /* 0x0000000457577212 */ /* 0x000fe200078e3cff */
[----:B------:R-:W-:Y:S01]  /*88c0*/  UIADD3 UR20, UPT, UPT, UR38, UR4, URZ ;  /* 0x0000000426147290 */ /* 0x000fe2000fffe0ff */
[----:B------:R-:W-:Y:S02]  /*88d0*/  SEL R85, R85, RZ, P0 ;  /* 0x000000ff55557207 */ /* 0x000fe40000000000 */
[----:B------:R-:W-:Y:S01]  /*88e0*/  SEL R36, R0, RZ, P1 ;  /* 0x000000ff00247207 */ /* 0x000fe20000800000 */
[----:B------:R-:W-:Y:S08]  /*88f0*/  BRA.U UP0, `(.L_x_123) ;  /* 0xffffffc900a87547 */ /* 0x000ff0000b83ffff */
[----:B------:R-:W-:-:S13]  /*8900*/  R2UR UR4, R82 ;  /* 0x00000000520472ca */ /* 0x000fda00000e0000 */
[----:B------:R-:W-:-:S09]  /*8910*/  UISETP.NE.AND UP0, UPT, UR4, URZ, UPT ;  /* 0x000000ff0400728c */ /* 0x000fd2000bf05270 */
[----:B------:R-:W-:Y:S05]  /*8920*/  BRA.U !UP0, `(.L_x_124) ;  /* 0x0000000108487547 */ /* 0x000fea000b800000 */
[----:B------:R-:W2:Y:S02]  /*8930*/  LDCU.64 UR4, c[0x0][0x890] ;  /* 0x00011200ff0477ac */ /* 0x000ea40008000a00 */
[----:B--2---:R-:W-:-:S04]  /*8940*/  UISETP.NE.U32.AND UP0, UPT, UR4, URZ, UPT ;  /* 0x000000ff0400728c */ /* 0x004fc8000bf05070 */
[----:B------:R-:W-:-:S09]  /*8950*/  UISETP.NE.AND.EX UP0, UPT, UR5, URZ, UPT, UP0 ;  /* 0x000000ff0500728c */ /* 0x000fd2000bf05300 */
[----:B------:R-:W-:Y:S05]  /*8960*/  BRA.U UP0, `(.L_x_125) ;  /* 0x00000001000c7547 */ /* 0x000fea000b800000 */
[----:B------:R-:W-:-:S13]  /*8970*/  FSETP.NEU.AND P0, PT, R39, RZ, PT ;  /* 0x000000ff2700720b */ /* 0x000fda0003f0d000 */
[----:B------:R-:W-:Y:S05]  /*8980*/  @!P0 EXIT ;  /* 0x000000000000894d */ /* 0x000fea0003800000 */
[----:B------:R-:W-:Y:S05]  /*8990*/  BRA `(.L_x_124) ;  /* 0x00000000002c7947 */ /* 0x000fea0003800000 */
.L_x_125:
[----:B------:R-:W-:Y:S01]  /*89a0*/  ISETP.NE.AND P0, PT, R84, RZ, PT ;  /* 0x000000ff5400720c */ /* 0x000fe20003f05270 */
[----:B------:R-:W-:-:S12]  /*89b0*/  BSSY.RECONVERGENT B0, `(.L_x_124) ;  /* 0x0000009000007945 */ /* 0x000fd80003800200 */
[----:B------:R-:W-:Y:S05]  /*89c0*/  @P0 BRA `(.L_x_126) ;  /* 0x0000000000140947 */ /* 0x000fea0003800000 */
[----:B------:R-:W2:Y:S02]  /*89d0*/  LDCU.64 UR4, c[0x0][0x888] ;  /* 0x00011100ff0477ac */ /* 0x000ea40008000a00 */
[----:B--2---:R-:W-:-:S04]  /*89e0*/  ISETP.NE.U32.AND P0, PT, RZ, UR4, PT ;  /* 0x00000004ff007c0c */ /* 0x004fc8000bf05070 */
[----:B------:R-:W-:-:S13]  /*89f0*/  ISETP.NE.AND.EX P0, PT, RZ, UR5, PT, P0 ;  /* 0x00000005ff007c0c */ /* 0x000fda000bf05300 */
[----:B------:R-:W-:Y:S05]  /*8a00*/  @!P0 EXIT ;  /* 0x000000000000894d */ /* 0x000fea0003800000 */
[----:B------:R-:W-:Y:S05]  /*8a10*/  BRA `(.L_x_127) ;  /* 0x0000000000087947 */ /* 0x000fea0003800000 */
.L_x_126:
[----:B------:R-:W-:-:S13]  /*8a20*/  FSETP.NEU.AND P0, PT, R39, RZ, PT ;  /* 0x000000ff2700720b */ /* 0x000fda0003f0d000 */
[----:B------:R-:W-:Y:S05]  /*8a30*/  @!P0 EXIT ;  /* 0x000000000000894d */ /* 0x000fea0003800000 */
.L_x_127:
[----:B------:R-:W-:Y:S05]  /*8a40*/  BSYNC.RECONVERGENT B0 ;  /* 0x0000000000007941 */ /* 0x000fea0003800200 */
.L_x_124:
[----:B------:R-:W-:Y:S01]  /*8a50*/  ULEA UR4, UR45, UR44, 0x3 ;  /* 0x0000002c2d047291 */ /* 0x000fe2000f8e18ff */
[----:B------:R-:W-:-:S04]  /*8a60*/  DEPBAR.LE SB0, 0x0 ;  /* 0x000080000000791a */ /* 0x000fc80000000000 */
[----:B------:R-:W-:-:S04]  /*8a70*/  UIADD3 UR4, UPT, UPT, UR4, 0x48, URZ ;  /* 0x0000004804047890 */ /* 0x000fc8000fffe0ff */
[----:B------:R-:W-:-:S09]  /*8a80*/  UPRMT UR4, UR47, 0x654, UR4 ;  /* 0x000006542f047896 */ /* 0x000fd20008000004 */
[----:B------:R-:W-:Y:S01]  /*8a90*/  SYNCS.ARRIVE.TRANS64.RED.A1T0 RZ, [UR4], RZ ;  /* 0x000000ffffff79a7 */ /* 0x000fe20008100404 */
[----:B------:R-:W-:Y:S05]  /*8aa0*/  EXIT ;  /* 0x000000000000794d */ /* 0x000fea0003800000 */
.L_x_24:
[----:B---3--:R3:W4:Y:S02]  /*8ab0*/  SYNCS.PHASECHK.TRANS64.TRYWAIT P0, [R3+URZ+0xe0], R2 ;  /* 0x0000e002030075a7 */ /* 0x00872400080011ff */
[----:B----4-:R-:W-:Y:S05]  /*8ac0*/  @!P0 NANOSLEEP.SYNCS 0x989680 ;  /* 0x009896800000895d */ /* 0x010fea0003900000 */
[----:B------:R-:W4:Y:S02]  /*8ad0*/  @!P0 SYNCS.PHASECHK.TRANS64 P0, [R3+URZ+0xe0], R2 ;  /* 0x0000e002030085a7 */ /* 0x000f2400080010ff */
[----:B----4-:R-:W-:Y:S05]  /*8ae0*/  @!P0 BRA `(.L_x_24) ;  /* 0xfffffffc00f08947 */ /* 0x010fea000383ffff */
[----:B------:R-:W-:Y:S05]  /*8af0*/  BRA `(.L_x_128) ;  /* 0xffffff8c00587947 */ /* 0x000fea000383ffff */
.L_x_27:
[----:B--2---:R-:W-:-:S07]  /*8b00*/  MOV R0, UR33 ;  /* 0x0000002100007c02 */ /* 0x004fce0008000f00 */
.L_x_129:
[----:B--2---:R2:W3:Y:S02]  /*8b10*/  SYNCS.PHASECHK.TRANS64.TRYWAIT P0, [R0+URZ+0x18], R3 ;  /* 0x00001803000075a7 */ /* 0x0044e400080011ff */
[----:B---3--:R-:W-:Y:S05]  /*8b20*/  @!P0 NANOSLEEP.SYNCS 0x989680 ;  /* 0x009896800000895d */ /* 0x008fea0003900000 */
[----:B------:R-:W3:Y:S02]  /*8b30*/  @!P0 SYNCS.PHASECHK.TRANS64 P0, [R0+URZ+0x18], R3 ;  /* 0x00001803000085a7 */ /* 0x000ee400080010ff */
[----:B---3--:R-:W-:Y:S05]  /*8b40*/  @!P0 BRA `(.L_x_129) ;  /* 0xfffffffc00f08947 */ /* 0x008fea000383ffff */
[----:B------:R-:W-:Y:S05]  /*8b50*/  BRA `(.L_x_26) ;  /* 0xffffff8c00a07947 */ /* 0x000fea000383ffff */
.L_x_34:
[----:B-1----:R-:W-:-:S07]  /*8b60*/  MOV R0, UR33 ;  /* 0x0000002100007c02 */ /* 0x002fce0008000f00 */
.L_x_130:
[----:B-1----:R1:W2:Y:S02]  /*8b70*/  SYNCS.PHASECHK.TRANS64.TRYWAIT P0, [R0+URZ+0x18], R3 ;  /* 0x00001803000075a7 */ /* 0x0022a400080011ff */
[----:B--2---:R-:W-:Y:S05]  /*8b80*/  @!P0 NANOSLEEP.SYNCS 0x989680 ;  /* 0x009896800000895d */ /* 0x004fea0003900000 */
[----:B------:R-:W2:Y:S02]  /*8b90*/  @!P0 SYNCS.PHASECHK.TRANS64 P0, [R0+URZ+0x18], R3 ;  /* 0x00001803000085a7 */ /* 0x000ea400080010ff */
[----:B--2---:R-:W-:Y:S05]  /*8ba0*/  @!P0 BRA `(.L_x_130) ;  /* 0xfffffffc00f08947 */ /* 0x004fea000383ffff */
[----:B------:R-:W-:Y:S05]  /*8bb0*/  BRA `(.L_x_33) ;  /* 0xffffff9000907947 */ /* 0x000fea000383ffff */
.L_x_39:
[----:B-1----:R1:W2:Y:S02]  /*8bc0*/  SYNCS.PHASECHK.TRANS64.TRYWAIT P0, [R3+URZ+0x70], R0 ;  /* 0x00007000030075a7 */ /* 0x0022a400080011ff */
[----:B--2---:R-:W-:Y:S05]  /*8bd0*/  @!P0 NANOSLEEP.SYNCS 0x989680 ;  /* 0x009896800000895d */ /* 0x004fea0003900000 */
[----:B------:R-:W2:Y:S02]  /*8be0*/  @!P0 SYNCS.PHASECHK.TRANS64 P0, [R3+URZ+0x70], R0 ;  /* 0x00007000030085a7 */ /* 0x000ea400080010ff */
[----:B--2---:R-:W-:Y:S05]  /*8bf0*/  @!P0 BRA `(.L_x_39) ;  /* 0xfffffffc00f08947 */ /* 0x004fea000383ffff */
[----:B------:R-:W-:Y:S05]  /*8c00*/  BRA `(.L_x_131) ;  /* 0xffffff9400607947 */ /* 0x000fea000383ffff */
.L_x_43:
[----:B-1----:R-:W-:-:S07]  /*8c10*/  MOV R0, UR4 ;  /* 0x0000000400007c02 */ /* 0x002fce0008000f00 */
.L_x_132:
[----:B-1----:R1:W2:Y:S02]  /*8c20*/  SYNCS.PHASECHK.TRANS64.TRYWAIT P0, [R0+URZ], R3 ;  /* 0x00000003000075a7 */ /* 0x0022a400080011ff */
[----:B--2---:R-:W-:Y:S05]  /*8c30*/  @!P0 NANOSLEEP.SYNCS 0x989680 ;  /* 0x009896800000895d */ /* 0x004fea0003900000 */
[----:B------:R-:W2:Y:S02]  /*8c40*/  @!P0 SYNCS.PHASECHK.TRANS64 P0, [R0+URZ], R3 ;  /* 0x00000003000085a7 */ /* 0x000ea400080010ff */
[----:B--2---:R-:W-:Y:S05]  /*8c50*/  @!P0 BRA `(.L_x_132) ;  /* 0xfffffffc00f08947 */ /* 0x004fea000383ffff */
[----:B------:R-:W-:Y:S05]  /*8c60*/  BRA `(.L_x_133) ;  /* 0xffffff9c000c7947 */ /* 0x000fea000383ffff */
.L_x_44:
[----:B------:R-:W-:-:S07]  /*8c70*/  MOV R0, UR5 ;  /* 0x0000000500007c02 */ /* 0x000fce0008000f00 */
.L_x_134:
[----:B-1----:R1:W2:Y:S02]  /*8c80*/  SYNCS.PHASECHK.TRANS64.TRYWAIT P0, [R0+URZ], R3 ;  /* 0x00000003000075a7 */ /* 0x0022a400080011ff */
[----:B--2---:R-:W-:Y:S05]  /*8c90*/  @!P0 NANOSLEEP.SYNCS 0x989680 ;  /* 0x009896800000895d */ /* 0x004fea0003900000 */
[----:B------:R-:W2:Y:S02]  /*8ca0*/  @!P0 SYNCS.PHASECHK.TRANS64 P0, [R0+URZ], R3 ;  /* 0x00000003000085a7 */ /* 0x000ea400080010ff */
[----:B--2---:R-:W-:Y:S05]  /*8cb0*/  @!P0 BRA `(.L_x_134) ;  /* 0xfffffffc00f08947 */ /* 0x004fea000383ffff */
[----:B------:R-:W-:Y:S05]  /*8cc0*/  BRA `(.L_x_135) ;  /* 0xffffff9c00187947 */ /* 0x000fea000383ffff */
.L_x_47:
[----:B--2---:R2:W3:Y:S02]  /*8cd0*/  SYNCS.PHASECHK.TRANS64.TRYWAIT P0, [R2+URZ+0xd0], R5 ;  /* 0x0000d005020075a7 */ /* 0x0044e400080011ff */
[----:B---3--:R-:W-:Y:S05]  /*8ce0*/  @!P0 NANOSLEEP.SYNCS 0x989680 ;  /* 0x009896800000895d */ /* 0x008fea0003900000 */
[----:B------:R-:W3:Y:S02]  /*8cf0*/  @!P0 SYNCS.PHASECHK.TRANS64 P0, [R2+URZ+0xd0], R5 ;  /* 0x0000d005020085a7 */ /* 0x000ee400080010ff */
[----:B---3--:R-:W-:Y:S05]  /*8d00*/  @!P0 BRA `(.L_x_47) ;  /* 0xfffffffc00f08947 */ /* 0x008fea000383ffff */
[----:B------:R-:W-:Y:S05]  /*8d10*/  BRA `(.L_x_136) ;  /* 0xffffff9c00747947 */ /* 0x000fea000383ffff */
.L_x_48:
[----:B------:R-:W-:-:S07]  /*8d20*/  MOV R2, UR4 ;  /* 0x0000000400027c02 */ /* 0x000fce0008000f00 */
.L_x_137:
[----:B--2---:R2:W3:Y:S02]  /*8d30*/  SYNCS.PHASECHK.TRANS64.TRYWAIT P0, [R2+URZ+0x80], R5 ;  /* 0x00008005020075a7 */ /* 0x0044e400080011ff */
[----:B---3--:R-:W-:Y:S05]  /*8d40*/  @!P0 NANOSLEEP.SYNCS 0x989680 ;  /* 0x009896800000895d */ /* 0x008fea0003900000 */
[----:B------:R-:W3:Y:S02]  /*8d50*/  @!P0 SYNCS.PHASECHK.TRANS64 P0, [R2+URZ+0x80], R5 ;  /* 0x00008005020085a7 */ /* 0x000ee400080010ff */
[----:B---3--:R-:W-:Y:S05]  /*8d60*/  @!P0 BRA `(.L_x_137) ;  /* 0xfffffffc00f08947 */ /* 0x008fea000383ffff */
[----:B------:R-:W-:Y:S05]  /*8d70*/  BRA `(.L_x_138) ;  /* 0xffffff9c00847947 */ /* 0x000fea000383ffff */
.L_x_49:
[----:B--2---:R2:W3:Y:S02]  /*8d80*/  SYNCS.PHASECHK.TRANS64.TRYWAIT P1, [R2+URZ+0x70], R5 ;  /* 0x00007005020075a7 */ /* 0x0044e400080211ff */
[----:B---3--:R-:W-:Y:S05]  /*8d90*/  @!P1 NANOSLEEP.SYNCS 0x989680 ;  /* 0x009896800000995d */ /* 0x008fea0003900000 */
[----:B------:R-:W3:Y:S02]  /*8da0*/  @!P1 SYNCS.PHASECHK.TRANS64 P1, [R2+URZ+0x70], R5 ;  /* 0x00007005020095a7 */ /* 0x000ee400080210ff */
[----:B---3--:R-:W-:Y:S05]  /*8db0*/  @!P1 BRA `(.L_x_49) ;  /* 0xfffffffc00f09947 */ /* 0x008fea000383ffff */
[----:B------:R-:W-:Y:S05]  /*8dc0*/  BRA `(.L_x_139) ;  /* 0xffffff9c00b47947 */ /* 0x000fea000383ffff */
.L_x_52:
[----:B------:R-:W-:-:S07]  /*8dd0*/  MOV R0, UR4 ;  /* 0x0000000400007c02 */ /* 0x000fce0008000f00 */
.L_x_140:
[----:B--2---:R2:W3:Y:S02]  /*8de0*/  SYNCS.PHASECHK.TRANS64.TRYWAIT P0, [R0+URZ+0x80], R3 ;  /* 0x00008003000075a7 */ /* 0x0044e400080011ff */
[----:B---3--:R-:W-:Y:S05]  /*8df0*/  @!P0 NANOSLEEP.SYNCS 0x989680 ;  /* 0x009896800000895d */ /* 0x008fea0003900000 */
[----:B------:R-:W3:Y:S02]  /*8e00*/  @!P0 SYNCS.PHASECHK.TRANS64 P0, [R0+URZ+0x80], R3 ;  /* 0x00008003000085a7 */ /* 0x000ee400080010ff */
[----:B---3--:R-:W-:Y:S05]  /*8e10*/  @!P0 BRA `(.L_x_140) ;  /* 0xfffffffc00f08947 */ /* 0x008fea000383ffff */
[----:B------:R-:W-:Y:S05]  /*8e20*/  BRA `(.L_x_51) ;  /* 0xffffffa000087947 */ /* 0x000fea000383ffff */
.L_x_59:
[----:B-1----:R1:W2:Y:S02]  /*8e30*/  SYNCS.PHASECHK.TRANS64.TRYWAIT P1, [R0+URZ+0x70], R5 ;  /* 0x00007005000075a7 */ /* 0x0022a400080211ff */
[----:B--2---:R-:W-:Y:S05]  /*8e40*/  @!P1 NANOSLEEP.SYNCS 0x989680 ;  /* 0x009896800000995d */ /* 0x004fea0003900000 */
[----:B------:R-:W2:Y:S02]  /*8e50*/  @!P1 SYNCS.PHASECHK.TRANS64 P1, [R0+URZ+0x70], R5 ;  /* 0x00007005000095a7 */ /* 0x000ea400080210ff */
[----:B--2---:R-:W-:Y:S05]  /*8e60*/  @!P1 BRA `(.L_x_59) ;  /* 0xfffffffc00f09947 */ /* 0x004fea000383ffff */
[----:B------:R-:W-:Y:S05]  /*8e70*/  BRA `(.L_x_141) ;  /* 0xffffffa4009c7947 */ /* 0x000fea000383ffff */
.L_x_60:
[----:B------:R-:W-:-:S07]  /*8e80*/  MOV R3, UR47 ;  /* 0x0000002f00037c02 */ /* 0x000fce0008000f00 */
.L_x_142:
[----:B-1----:R1:W2:Y:S02]  /*8e90*/  SYNCS.PHASECHK.TRANS64.TRYWAIT P0, [R3+URZ+0xb0], R0 ;  /* 0x0000b000030075a7 */ /* 0x0022a400080011ff */
[----:B--2---:R-:W-:Y:S05]  /*8ea0*/  @!P0 NANOSLEEP.SYNCS 0x989680 ;  /* 0x009896800000895d */ /* 0x004fea0003900000 */
[----:B------:R-:W2:Y:S02]  /*8eb0*/  @!P0 SYNCS.PHASECHK.TRANS64 P0, [R3+URZ+0xb0], R0 ;  /* 0x0000b000030085a7 */ /* 0x000ea400080010ff */
[----:B--2---:R-:W-:Y:S05]  /*8ec0*/  @!P0 BRA `(.L_x_142) ;  /* 0xfffffffc00f08947 */ /* 0x004fea000383ffff */
[----:B------:R-:W-:Y:S05]  /*8ed0*/  BRA `(.L_x_143) ;  /* 0xffffffa400e87947 */ /* 0x000fea000383ffff */
.L_x_63:
[----:B------:R-:W-:Y:S07]  /*8ee0*/  MOV R0, UR7 ;  /* 0x0000000700007c02 */ /* 0x000fee0008000f00 */
.L_x_144:
[----:B-1----:R1:W2:Y:S02]  /*8ef0*/  SYNCS.PHASECHK.TRANS64.TRYWAIT P0, [R0+URZ], R3 ;  /* 0x00000003000075a7 */ /* 0x0022a400080011ff */
[----:B--2---:R-:W-:Y:S05]  /*8f00*/  @!P0 NANOSLEEP.SYNCS 0x989680 ;  /* 0x009896800000895d */ /* 0x004fea0003900000 */
[----:B------:R-:W2:Y:S02]  /*8f10*/  @!P0 SYNCS.PHASECHK.TRANS64 P0, [R0+URZ], R3 ;  /* 0x00000003000085a7 */ /* 0x000ea400080010ff */
[----:B--2---:R-:W-:Y:S05]  /*8f20*/  @!P0 BRA `(.L_x_144) ;  /* 0xfffffffc00f08947 */ /* 0x004fea000383ffff */
[----:B------:R-:W-:Y:S05]  /*8f30*/  BRA `(.L_x_62) ;  /* 0xffffffa800047947 */ /* 0x000fea000383ffff */
.L_x_66:
[----:B------:R-:W-:-:S07]  /*8f40*/  MOV R0, UR4 ;  /* 0x0000000400007c02 */ /* 0x000fce0008000f00 */
.L_x_145:
[----:B--2---:R2:W4:Y:S02]  /*8f50*/  SYNCS.PHASECHK.TRANS64.TRYWAIT P0, [R0+URZ], R3 ;  /* 0x00000003000075a7 */ /* 0x00452400080011ff */
[----:B----4-:R-:W-:Y:S05]  /*8f60*/  @!P0 NANOSLEEP.SYNCS 0x989680 ;  /* 0x009896800000895d */ /* 0x010fea0003900000 */
[----:B------:R-:W4:Y:S02]  /*8f70*/  @!P0 SYNCS.PHASECHK.TRANS64 P0, [R0+URZ], R3 ;  /* 0x00000003000085a7 */ /* 0x000f2400080010ff */
[----:B----4-:R-:W-:Y:S05]  /*8f80*/  @!P0 BRA `(.L_x_145) ;  /* 0xfffffffc00f08947 */ /* 0x010fea000383ffff */
[----:B------:R-:W-:Y:S05]  /*8f90*/  BRA `(.L_x_146) ;  /* 0xffffffac00307947 */ /* 0x000fea000383ffff */
.L_x_67:
[----:B------:R-:W-:-:S07]  /*8fa0*/  MOV R0, UR5 ;  /* 0x0000000500007c02 */ /* 0x000fce0008000f00 */
.L_x_147:
[----:B-1----:R1:W2:Y:S02]  /*8fb0*/  SYNCS.PHASECHK.TRANS64.TRYWAIT P0, [R0+URZ], R3 ;  /* 0x00000003000075a7 */ /* 0x0022a400080011ff */
[----:B--2---:R-:W-:Y:S05]  /*8fc0*/  @!P0 NANOSLEEP.SYNCS 0x989680 ;  /* 0x009896800000895d */ /* 0x004fea0003900000 */
[----:B------:R-:W2:Y:S02]  /*8fd0*/  @!P0 SYNCS.PHASECHK.TRANS64 P0, [R0+URZ], R3 ;  /* 0x00000003000085a7 */ /* 0x000ea400080010ff */
[----:B--2---:R-:W-:Y:S05]  /*8fe0*/  @!P0 BRA `(.L_x_147) ;  /* 0xfffffffc00f08947 */ /* 0x004fea000383ffff */
[----:B------:R-:W-:Y:S05]  /*8ff0*/  BRA `(.L_x_148) ;  /* 0xffffffac003c7947 */ /* 0x000fea000383ffff */
.L_x_68:
[----:B------:R-:W-:-:S07]  /*9000*/  MOV R0, UR5 ;  /* 0x0000000500007c02 */ /* 0x000fce0008000f00 */
.L_x_149:
[----:B-1----:R1:W2:Y:S02]  /*9010*/  SYNCS.PHASECHK.TRANS64.TRYWAIT P0, [R0+URZ], R3 ;  /* 0x00000003000075a7 */ /* 0x0022a400080011ff */
[----:B--2---:R-:W-:Y:S05]  /*9020*/  @!P0 NANOSLEEP.SYNCS 0x989680 ;  /* 0x009896800000895d */ /* 0x004fea0003900000 */
[----:B------:R-:W2:Y:S02]  /*9030*/  @!P0 SYNCS.PHASECHK.TRANS64 P0, [R0+URZ], R3 ;  /* 0x00000003000085a7 */ /* 0x000ea400080010ff */
[----:B--2---:R-:W-:Y:S05]  /*9040*/  @!P0 BRA `(.L_x_149) ;  /* 0xfffffffc00f08947 */ /* 0x004fea000383ffff */
[----:B------:R-:W-:Y:S05]  /*9050*/  BRA `(.L_x_150) ;  /* 0xffffffac00487947 */ /* 0x000fea000383ffff */
.L_x_69:
[----:B------:R-:W-:-:S07]  /*9060*/  MOV R0, UR4 ;  /* 0x0000000400007c02 */ /* 0x000fce0008000f00 */
.L_x_151:
[----:B-1----:R1:W2:Y:S02]  /*9070*/  SYNCS.PHASECHK.TRANS64.TRYWAIT P0, [R0+URZ], R3 ;  /* 0x00000003000075a7 */ /* 0x0022a400080011ff */
[----:B--2---:R-:W-:Y:S05]  /*9080*/  @!P0 NANOSLEEP.SYNCS 0x989680 ;  /* 0x009896800000895d */ /* 0x004fea0003900000 */
[----:B------:R-:W2:Y:S02]  /*9090*/  @!P0 SYNCS.PHASECHK.TRANS64 P0, [R0+URZ], R3 ;  /* 0x00000003000085a7 */ /* 0x000ea400080010ff */
[----:B--2---:R-:W-:Y:S05]  /*90a0*/  @!P0 BRA `(.L_x_151) ;  /* 0xfffffffc00f08947 */ /* 0x004fea000383ffff */
[----:B------:R-:W-:Y:S05]  /*90b0*/  BRA `(.L_x_152) ;  /* 0xffffffac00547947 */ /* 0x000fea000383ffff */
.L_x_74:
[----:B--2---:R2:W3:Y:S02]  /*90c0*/  SYNCS.PHASECHK.TRANS64.TRYWAIT P0, [R8+URZ+0x70], R5 ;  /* 0x00007005080075a7 */ /* 0x0044e400080011ff */
[----:B---3--:R-:W-:Y:S05]  /*90d0*/  @!P0 NANOSLEEP.SYNCS 0x989680 ;  /* 0x009896800000895d */ /* 0x008fea0003900000 */
[----:B------:R-:W3:Y:S02]  /*90e0*/  @!P0 SYNCS.PHASECHK.TRANS64 P0, [R8+URZ+0x70], R5 ;  /* 0x00007005080085a7 */ /* 0x000ee400080010ff */
[----:B---3--:R-:W-:Y:S05]  /*90f0*/  @!P0 BRA `(.L_x_74) ;  /* 0xfffffffc00f08947 */ /* 0x008fea000383ffff */
[----:B------:R-:W-:Y:S05]  /*9100*/  BRA `(.L_x_153) ;  /* 0xffffffb000847947 */ /* 0x000fea000383ffff */
.L_x_77:
[----:B------:R-:W-:Y:S07]  /*9110*/  MOV R0, UR21 ;  /* 0x0000001500007c02 */ /* 0x000fee0008000f00 */
.L_x_154:
[----:B--2---:R2:W3:Y:S02]  /*9120*/  SYNCS.PHASECHK.TRANS64.TRYWAIT P1, [R0+URZ+0x68], R5 ;  /* 0x00006805000075a7 */ /* 0x0044e400080211ff */
[----:B---3--:R-:W-:Y:S05]  /*9130*/  @!P1 NANOSLEEP.SYNCS 0x989680 ;  /* 0x009896800000995d */ /* 0x008fea0003900000 */
[----:B------:R-:W3:Y:S02]  /*9140*/  @!P1 SYNCS.PHASECHK.TRANS64 P1, [R0+URZ+0x68], R5 ;  /* 0x00006805000095a7 */ /* 0x000ee400080210ff */
[----:B---3--:R-:W-:Y:S05]  /*9150*/  @!P1 BRA `(.L_x_154) ;  /* 0xfffffffc00f09947 */ /* 0x008fea000383ffff */
[----:B------:R-:W-:Y:S05]  /*9160*/  BRA `(.L_x_76) ;  /* 0xffffffb800007947 */ /* 0x000fea000383ffff */
.L_x_80:
[----:B--2---:R-:W-:Y:S07]  /*9170*/  MOV R5, UR21 ;  /* 0x0000001500057c02 */ /* 0x004fee0008000f00 */
.L_x_155:
[----:B--2---:R2:W3:Y:S02]  /*9180*/  SYNCS.PHASECHK.TRANS64.TRYWAIT P0, [R5+URZ+0x48], R4 ;  /* 0x00004804050075a7 */ /* 0x0044e400080011ff */
[----:B---3--:R-:W-:Y:S05]  /*9190*/  @!P0 NANOSLEEP.SYNCS 0x989680 ;  /* 0x009896800000895d */ /* 0x008fea0003900000 */
[----:B------:R-:W3:Y:S02]  /*91a0*/  @!P0 SYNCS.PHASECHK.TRANS64 P0, [R5+URZ+0x48], R4 ;  /* 0x00004804050085a7 */ /* 0x000ee400080010ff */
[----:B---3--:R-:W-:Y:S05]  /*91b0*/  @!P0 BRA `(.L_x_155) ;  /* 0xfffffffc00f08947 */ /* 0x008fea000383ffff */
[----:B------:R-:W-:Y:S05]  /*91c0*/  BRA `(.L_x_156) ;  /* 0xffffffb800587947 */ /* 0x000fea000383ffff */
.L_x_81:
[----:B------:R-:W-:Y:S07]  /*91d0*/  MOV R5, UR21 ;  /* 0x0000001500057c02 */ /* 0x000fee0008000f00 */
.L_x_157:
[----:B--2---:R2:W3:Y:S02]  /*91e0*/  SYNCS.PHASECHK.TRANS64.TRYWAIT P0, [R5+URZ+0x50], R4 ;  /* 0x00005004050075a7 */ /* 0x0044e400080011ff */
[----:B---3--:R-:W-:Y:S05]  /*91f0*/  @!P0 NANOSLEEP.SYNCS 0x989680 ;  /* 0x009896800000895d */ /* 0x008fea0003900000 */
[----:B------:R-:W3:Y:S02]  /*9200*/  @!P0 SYNCS.PHASECHK.TRANS64 P0, [R5+URZ+0x50], R4 ;  /* 0x00005004050085a7 */ /* 0x000ee400080010ff */
[----:B---3--:R-:W-:Y:S05]  /*9210*/  @!P0 BRA `(.L_x_157) ;  /* 0xfffffffc00f08947 */ /* 0x008fea000383ffff */
[----:B------:R-:W-:Y:S05]  /*9220*/  BRA `(.L_x_158) ;  /* 0xffffffb800987947 */ /* 0x000fea000383ffff */
.L_x_82:
[----:B--2---:R-:W-:Y:S07]  /*9230*/  MOV R5, UR21 ;  /* 0x0000001500057c02 */ /* 0x004fee0008000f00 */
.L_x_159:
[----:B--2---:R2:W3:Y:S02]  /*9240*/  SYNCS.PHASECHK.TRANS64.TRYWAIT P0, [R5+URZ+0x58], R4 ;  /* 0x00005804050075a7 */ /* 0x0044e400080011ff */
[----:B---3--:R-:W-:Y:S05]  /*9250*/  @!P0 NANOSLEEP.SYNCS 0x989680 ;  /* 0x009896800000895d */ /* 0x008fea0003900000 */
[----:B------:R-:W3:Y:S02]  /*9260*/  @!P0 SYNCS.PHASECHK.TRANS64 P0, [R5+URZ+0x58], R4 ;  /* 0x00005804050085a7 */ /* 0x000ee400080010ff */
[----:B---3--:R-:W-:Y:S05]  /*9270*/  @!P0 BRA `(.L_x_159) ;  /* 0xfffffffc00f08947 */ /* 0x008fea000383ffff */
[----:B------:R-:W-:Y:S05]  /*9280*/  BRA `(.L_x_160) ;  /* 0xffffffb800e47947 */ /* 0x000fea000383ffff */
.L_x_84:
[----:B------:R-:W-:-:S07]  /*9290*/  MOV R0, UR21 ;  /* 0x0000001500007c02 */ /* 0x000fce0008000f00 */
.L_x_161:
[----:B--2---:R2:W3:Y:S02]  /*92a0*/  SYNCS.PHASECHK.TRANS64.TRYWAIT P0, [R0+URZ+0x48], R3 ;  /* 0x00004803000075a7 */ /* 0x0044e400080011ff */
[----:B---3--:R-:W-:Y:S05]  /*92b0*/  @!P0 NANOSLEEP.SYNCS 0x989680 ;  /* 0x009896800000895d */ /* 0x008fea0003900000 */
[----:B------:R-:W3:Y:S02]  /*92c0*/  @!P0 SYNCS.PHASECHK.TRANS64 P0, [R0+URZ+0x48], R3 ;  /* 0x00004803000085a7 */ /* 0x000ee400080010ff */
[----:B---3--:R-:W-:Y:S05]  /*92d0*/  @!P0 BRA `(.L_x_161) ;  /* 0xfffffffc00f08947 */ /* 0x008fea000383ffff */
[----:B------:R-:W-:Y:S05]  /*92e0*/  BRA `(.L_x_162) ;  /* 0xffffffbc005c7947 */ /* 0x000fea000383ffff */
.L_x_85:
[----:B--2---:R-:W-:-:S07]  /*92f0*/  MOV R0, UR21 ;  /* 0x0000001500007c02 */ /* 0x004fce0008000f00 */
.L_x_163:
[----:B--2---:R2:W3:Y:S02]  /*9300*/  SYNCS.PHASECHK.TRANS64.TRYWAIT P0, [R0+URZ+0x50], R3 ;  /* 0x00005003000075a7 */ /* 0x0044e400080011ff */
[----:B---3--:R-:W-:Y:S05]  /*9310*/  @!P0 NANOSLEEP.SYNCS 0x989680 ;  /* 0x009896800000895d */ /* 0x008fea0003900000 */
[----:B------:R-:W3:Y:S02]  /*9320*/  @!P0 SYNCS.PHASECHK.TRANS64 P0, [R0+URZ+0x50], R3 ;  /* 0x00005003000085a7 */ /* 0x000ee400080010ff */
[----:B---3--:R-:W-:Y:S05]  /*9330*/  @!P0 BRA `(.L_x_163) ;  /* 0xfffffffc00f08947 */ /* 0x008fea000383ffff */
[----:B------:R-:W-:Y:S05]  /*9340*/  BRA `(.L_x_164) ;  /* 0xffffffbc004c7947 */ /* 0x000fea000383ffff */
.L_x_87:
[----:B-1----:R1:W2:Y:S02]  /*9350*/  SYNCS.PHASECHK.TRANS64.TRYWAIT P0, [R8+URZ+0x70], R3 ;  /* 0x00007003080075a7 */ /* 0x0022a400080011ff */
[----:B--2---:R-:W-:Y:S05]  /*9360*/  @!P0 NANOSLEEP.SYNCS 0x989680 ;  /* 0x009896800000895d */ /* 0x004fea0003900000 */
[----:B------:R-:W2:Y:S02]  /*9370*/  @!P0 SYNCS.PHASECHK.TRANS64 P0, [R8+URZ+0x70], R3 ;  /* 0x00007003080085a7 */ /* 0x000ea400080010ff */
[----:B--2---:R-:W-:Y:S05]  /*9380*/  @!P0 BRA `(.L_x_87) ;  /* 0xfffffffc00f08947 */ /* 0x004fea000383ffff */
[----:B------:R-:W-:Y:S05]  /*9390*/  BRA `(.L_x_165) ;  /* 0xffffffc000147947 */ /* 0x000fea000383ffff */
.L_x_98:
[----:B-1----:R-:W-:Y:S04]  /*93a0*/  MOV R3, UR44 ;  /* 0x0000002c00037c02 */ /* 0x002fe80008000f00 */
[----:B------:R1:W2:Y:S03]  /*93b0*/  SYNCS.PHASECHK.TRANS64.TRYWAIT P1, [R3+URZ+0x30], R4 ;  /* 0x00003004030075a7 */ /* 0x0002a600080211ff */
[----:B--2---:R-:W-:Y:S05]  /*93c0*/  @!P1 NANOSLEEP.SYNCS 0x989680 ;  /* 0x009896800000995d */ /* 0x004fea0003900000 */
[----:B------:R-:W2:Y:S02]  /*93d0*/  @!P1 SYNCS.PHASECHK.TRANS64 P1, [R3+URZ+0x30], R4 ;  /* 0x00003004030095a7 */ /* 0x000ea400080210ff */
[----:B--2---:R-:W-:Y:S05]  /*93e0*/  @!P1 BRA `(.L_x_98) ;  /* 0xfffffffc00ec9947 */ /* 0x004fea000383ffff */
[----:B------:R-:W-:Y:S05]  /*93f0*/  BRA `(.L_x_97) ;  /* 0xffffffcc00a47947 */ /* 0x000fea000383ffff */
.L_x_100:
[----:B-1----:R1:W4:Y:S02]  /*9400*/  SYNCS.PHASECHK.TRANS64.TRYWAIT P0, [R95+URZ+0x90], R0 ;  /* 0x000090005f0075a7 */ /* 0x00232400080011ff */
[----:B----4-:R-:W-:Y:S05]  /*9410*/  @!P0 NANOSLEEP.SYNCS 0x989680 ;  /* 0x009896800000895d */ /* 0x010fea0003900000 */
[----:B------:R-:W4:Y:S02]  /*9420*/  @!P0 SYNCS.PHASECHK.TRANS64 P0, [R95+URZ+0x90], R0 ;  /* 0x000090005f0085a7 */ /* 0x000f2400080010ff */
[----:B----4-:R-:W-:Y:S05]  /*9430*/  @!P0 BRA `(.L_x_100) ;  /* 0xfffffffc00f08947 */ /* 0x010fea000383ffff */
[----:B------:R-:W-:Y:S05]  /*9440*/  BRA `(.L_x_99) ;  /* 0xffffffcc00d07947 */ /* 0x000fea000383ffff */
.L_x_109:
[----:B--2---:R2:W3:Y:S02]  /*9450*/  SYNCS.PHASECHK.TRANS64.TRYWAIT P0, [R3+URZ+0x30], R0 ;  /* 0x00003000030075a7 */ /* 0x0044e400080011ff */
[----:B---3--:R-:W-:Y:S05]  /*9460*/  @!P0 NANOSLEEP.SYNCS 0x989680 ;  /* 0x009896800000895d */ /* 0x008fea0003900000 */
[----:B------:R-:W3:Y:S02]  /*9470*/  @!P0 SYNCS.PHASECHK.TRANS64 P0, [R3+URZ+0x30], R0 ;  /* 0x00003000030085a7 */ /* 0x000ee400080010ff */
[----:B---3--:R-:W-:Y:S05]  /*9480*/  @!P0 BRA `(.L_x_109) ;  /* 0xfffffffc00f08947 */ /* 0x008fea000383ffff */
[----:B------:R-:W-:Y:S05]  /*9490*/  BRA `(.L_x_108) ;  /* 0xffffffd800b87947 */ /* 0x000fea000383ffff */
.L_x_118:
[----:B--2---:R2:W3:Y:S02]  /*94a0*/  SYNCS.PHASECHK.TRANS64.TRYWAIT P0, [R4+URZ+0x30], R3 ;  /* 0x00003003040075a7 */ /* 0x0044e400080011ff */
[----:B---3--:R-:W-:Y:S05]  /*94b0*/  @!P0 NANOSLEEP.SYNCS 0x989680 ;  /* 0x009896800000895d */ /* 0x008fea0003900000 */
[----:B------:R-:W3:Y:S02]  /*94c0*/  @!P0 SYNCS.PHASECHK.TRANS64 P0, [R4+URZ+0x30], R3 ;  /* 0x00003003040085a7 */ /* 0x000ee400080010ff */
[----:B---3--:R-:W-:Y:S05]  /*94d0*/  @!P0 BRA `(.L_x_118) ;  /* 0xfffffffc00f08947 */ /* 0x008fea000383ffff */
[----:B------:R-:W-:Y:S05]  /*94e0*/  BRA `(.L_x_117) ;  /* 0xffffffe400c87947 */ /* 0x000fea000383ffff */
        .weak           $__internal_0_$__cuda_sm10x_tcgen05_guardrail_trap_col_being_dealloced_not_returned_by_alloc
        .type           $__internal_0_$__cuda_sm10x_tcgen05_guardrail_trap_col_being_dealloced_not_returned_by_alloc,@function
        .size           $__internal_0_$__cuda_sm10x_tcgen05_guardrail_trap_col_being_dealloced_not_returned_by_alloc,($__internal_1_$__cuda_sm10x_tcgen05_guardrail_trap_phase_invalid_during_alloc - $__internal_0_$__cuda_sm10x_tcgen05_guardrail_trap_col_being_dealloced_not_returned_by_alloc)
$__internal_0_$__cuda_sm10x_tcgen05_guardrail_trap_col_being_dealloced_not_returned_by_alloc:
[----:B------:R-:W-:Y:S05]  /*94f0*/  BPT.TRAP 0x1 ;  /* 0x000000040000795c */ /* 0x000fea0000300000 */
[----:B------:R-:W-:-:S04]  /*9500*/  HFMA2 R3, -RZ, RZ, 0, 0 ;  /* 0x00000000ff037431 */ /* 0x000fc800000001ff */
[----:B------:R-:W-:Y:S05]  /*9510*/  RET.REL.NODEC R2 `(_ZN7cutlass13device_kernelINS_4gemm6kernel13GemmUniversalIN4cute5tupleIJiiiiEEENS1_10collective13CollectiveMmaINS1_35MainloopSm100TmaUmmaWarpSpecializedILi3ELi2ELi4ENS5_IJNS4_1CILi2EEENSA_ILi1EEESC_EEEEENS5_IJNSA_ILi64EEENSA_ILi192EEENSA_ILi128EEEEEENS_6half_tENS5_IJlSC_lEEESJ_SK_NS4_8TiledMMAINS4_8MMA_AtomIJNS4_20SM100_MMA_F16BF16_SSISJ_SJ_fLi64ELi192ELNS4_4UMMA5MajorE0ELSP_0ELNSO_7ScaleInE0ELSQ_0EEEEEENS4_6LayoutINS5_IJSC_SC_SC_EEENS5_IJNSA_ILi0EEESV_SV_EEEEENS5_IJNS4_10UnderscoreESY_SY_EEEEENS4_13SM90_TMA_LOADENS4_14ComposedLayoutINS4_7SwizzleILi3ELi4ELi3EEENS4_18smem_ptr_flag_bitsILi16EEENST_INS5_IJNSA_ILi8EEESF_EEENS5_IJSF_SC_EEEEEEEvNS4_8identityENS4_23SM90_TMA_LOAD_MULTICASTES1B_vS1C_EENS_8epilogue10collective18CollectiveEpilogueINS1F_23Sm100TmaWarpSpecializedILi3ELi2ELi32ELb1ELb0EEEJSI_NS5_IJNST_ISF_SC_EES1K_EEESJ_SK_SJ_SK_NS1F_6fusion15FusionCallbacksIS1J_NS1M_17LinearCombinationISJ_fSJ_fLNS_15FloatRoundStyleE2EEESI_S1L_JEEENS4_5SM1004TMEM4LOAD26SM100_TMEM_LOAD_16dp256b8xES11_S1B_NS4_17SM75_U32x4_LDSM_NENS4_14SM90_TMA_STOREES1B_NS4_17SM90_U32x4_STSM_NENS4_39AutoVectorizingCopyWithAssumedAlignmentILi128EEEEEEvvEEEEvNT_6ParamsE) ;  /* 0xffffff6802b87950 */ /* 0x000fea0003c3ffff */
        .weak           $__internal_1_$__cuda_sm10x_tcgen05_guardrail_trap_phase_invalid_during_alloc
        .type           $__internal_1_$__cuda_sm10x_tcgen05_guardrail_trap_phase_invalid_during_alloc,@function
        .size           $__internal_1_$__cuda_sm10x_tcgen05_guardrail_trap_phase_invalid_during_alloc,($__internal_2_$__cuda_sm10x_tcgen05_guardrail_trap_unallocated_columns_being_dealloced - $__internal_1_$__cuda_sm10x_tcgen05_guardrail_trap_phase_invalid_during_alloc)
$__internal_1_$__cuda_sm10x_tcgen05_guardrail_trap_phase_invalid_during_alloc:
[----:B------:R-:W-:Y:S05]  /*9520*/  BPT.TRAP 0x1 ;  /* 0x000000040000795c */ /* 0x000fea0000300000 */
[----:B------:R-:W-:-:S04]  /*9530*/  MOV R5, 0x0 ;  /* 0x0000000000057802 */ /* 0x000fc80000000f00 */
[----:B------:R-:W-:Y:S05]  /*9540*/  RET.REL.NODEC R4 `(_ZN7cutlass13device_kernelINS_4gemm6kernel13GemmUniversalIN4cute5tupleIJiiiiEEENS1_10collective13CollectiveMmaINS1_35MainloopSm100TmaUmmaWarpSpecializedILi3ELi2ELi4ENS5_IJNS4_1CILi2EEENSA_ILi1EEESC_EEEEENS5_IJNSA_ILi64EEENSA_ILi192EEENSA_ILi128EEEEEENS_6half_tENS5_IJlSC_lEEESJ_SK_NS4_8TiledMMAINS4_8MMA_AtomIJNS4_20SM100_MMA_F16BF16_SSISJ_SJ_fLi64ELi192ELNS4_4UMMA5MajorE0ELSP_0ELNSO_7ScaleInE0ELSQ_0EEEEEENS4_6LayoutINS5_IJSC_SC_SC_EEENS5_IJNSA_ILi0EEESV_SV_EEEEENS5_IJNS4_10UnderscoreESY_SY_EEEEENS4_13SM90_TMA_LOADENS4_14ComposedLayoutINS4_7SwizzleILi3ELi4ELi3EEENS4_18smem_ptr_flag_bitsILi16EEENST_INS5_IJNSA_ILi8EEESF_EEENS5_IJSF_SC_EEEEEEEvNS4_8identityENS4_23SM90_TMA_LOAD_MULTICASTES1B_vS1C_EENS_8epilogue10collective18CollectiveEpilogueINS1F_23Sm100TmaWarpSpecializedILi3ELi2ELi32ELb1ELb0EEEJSI_NS5_IJNST_ISF_SC_EES1K_EEESJ_SK_SJ_SK_NS1F_6fusion15FusionCallbacksIS1J_NS1M_17LinearCombinationISJ_fSJ_fLNS_15FloatRoundStyleE2EEESI_S1L_JEEENS4_5SM1004TMEM4LOAD26SM100_TMEM_LOAD_16dp256b8xES11_S1B_NS4_17SM75_U32x4_LDSM_NENS4_14SM90_TMA_STOREES1B_NS4_17SM90_U32x4_STSM_NENS4_39AutoVectorizingCopyWithAssumedAlignmentILi128EEEEEEvvEEEEvNT_6ParamsE) ;  /* 0xffffff6804ac7950 */ /* 0x000fea0003c3ffff */
        .weak           $__internal_2_$__cuda_sm10x_tcgen05_guardrail_trap_unallocated_columns_being_dealloced
        .type           $__internal_2_$__cuda_sm10x_tcgen05_guardrail_trap_unallocated_columns_being_dealloced,@function
        .size           $__internal_2_$__cuda_sm10x_tcgen05_guardrail_trap_unallocated_columns_being_dealloced,(.L_x_167 - $__internal_2_$__cuda_sm10x_tcgen05_guardrail_trap_unallocated_columns_being_dealloced)
$__internal_2_$__cuda_sm10x_tcgen05_guardrail_trap_unallocated_columns_being_dealloced:
[----:B------:R-:W-:Y:S05]  /*9550*/  BPT.TRAP 0x1 ;  /* 0x000000040000795c */ /* 0x000fea0000300000 */
[----:B------:R-:W-:-:S04]  /*9560*/  HFMA2 R3, -RZ, RZ, 0, 0 ;  /* 0x00000000ff037431 */ /* 0x000fc800000001ff */
[----:B------:R-:W-:Y:S05]  /*9570*/  RET.REL.NODEC R2 `(_ZN7cutlass13device_kernelINS_4gemm6kernel13GemmUniversalIN4cute5tupleIJiiiiEEENS1_10collective13CollectiveMmaINS1_35MainloopSm100TmaUmmaWarpSpecializedILi3ELi2ELi4ENS5_IJNS4_1CILi2EEENSA_ILi1EEESC_EEEEENS5_IJNSA_ILi64EEENSA_ILi192EEENSA_ILi128EEEEEENS_6half_tENS5_IJlSC_lEEESJ_SK_NS4_8TiledMMAINS4_8MMA_AtomIJNS4_20SM100_MMA_F16BF16_SSISJ_SJ_fLi64ELi192ELNS4_4UMMA5MajorE0ELSP_0ELNSO_7ScaleInE0ELSQ_0EEEEEENS4_6LayoutINS5_IJSC_SC_SC_EEENS5_IJNSA_ILi0EEESV_SV_EEEEENS5_IJNS4_10UnderscoreESY_SY_EEEEENS4_13SM90_TMA_LOADENS4_14ComposedLayoutINS4_7SwizzleILi3ELi4ELi3EEENS4_18smem_ptr_flag_bitsILi16EEENST_INS5_IJNSA_ILi8EEESF_EEENS5_IJSF_SC_EEEEEEEvNS4_8identityENS4_23SM90_TMA_LOAD_MULTICASTES1B_vS1C_EENS_8epilogue10collective18CollectiveEpilogueINS1F_23Sm100TmaWarpSpecializedILi3ELi2ELi32ELb1ELb0EEEJSI_NS5_IJNST_ISF_SC_EES1K_EEESJ_SK_SJ_SK_NS1F_6fusion15FusionCallbacksIS1J_NS1M_17LinearCombinationISJ_fSJ_fLNS_15FloatRoundStyleE2EEESI_S1L_JEEENS4_5SM1004TMEM4LOAD26SM100_TMEM_LOAD_16dp256b8xES11_S1B_NS4_17SM75_U32x4_LDSM_NENS4_14SM90_TMA_STOREES1B_NS4_17SM90_U32x4_STSM_NENS4_39AutoVectorizingCopyWithAssumedAlignmentILi128EEEEEEvvEEEEvNT_6ParamsE) ;  /* 0xffffff6802a07950 */ /* 0x000fea0003c3ffff */
.L_x_166:
[----:B------:R-:W-:-:S00]  /*9580*/  BRA `(.L_x_166) ;  /* 0xfffffffc00fc7947 */ /* 0x000fc0000383ffff */
[----:B------:R-:W-:-:S00]  /*9590*/  NOP ;  /* 0x0000000000007918 */ /* 0x000fc00000000000 */
        /* <DEDUP_REMOVED lines=14> */
.L_x_167:


//--------------------- .nv.global.init           --------------------------
	.section	.nv.global.init,"aw",@progbits
.nv.global.init:
	.type		$str$27,@object
	.size		$str$27,($str$28 - $str$27)
$str$27:
        /*0000*/ 	.byte	0x28, 0x61, 0x64, 0x64, 0x72, 0x65, 0x73, 0x73, 0x20, 0x26, 0x20, 0x6d, 0x61, 0x73, 0x6b, 0x29
        /*0010*/ 	.byte	0x20, 0x3d, 0x3d, 0x20, 0x30, 0x00
	.type		$str$28,@object
	.size		$str$28,($str$26 - $str$28)
$str$28:
        /*0016*/ 	.byte	0x2f, 0x74, 0x6d, 0x70, 0x2f, 0x63, 0x75, 0x74, 0x6c, 0x61, 0x73, 0x73, 0x5f, 0x73, 0x77, 0x65
        /*0026*/ 	.byte	0x65, 0x70, 0x5f, 0x73, 0x72, 0x63, 0x2f, 0x69, 0x6e, 0x63, 0x6c, 0x75, 0x64, 0x65, 0x2f, 0x63
        /*0036*/ 	.byte	0x75, 0x74, 0x65, 0x2f, 0x70, 0x6f, 0x69, 0x6e, 0x74, 0x65, 0x72, 0x5f, 0x66, 0x6c, 0x61, 0x67
        /*0046*/ 	.byte	0x67, 0x65, 0x64, 0x2e, 0x68, 0x70, 0x70, 0x00
	.type		$str$26,@object
	.size		$str$26,($str$25 - $str$26)
$str$26:
        /*004e*/ 	.byte	0x2f, 0x74, 0x6d, 0x70, 0x2f, 0x63, 0x75, 0x74, 0x6c, 0x61, 0x73, 0x73, 0x5f, 0x73, 0x77, 0x65
        /*005e*/ 	.byte	0x65, 0x70, 0x5f, 0x73, 0x72, 0x63, 0x2f, 0x69, 0x6e, 0x63, 0x6c, 0x75, 0x64, 0x65, 0x2f, 0x63
        /*006e*/ 	.byte	0x75, 0x74, 0x65, 0x2f, 0x61, 0x74, 0x6f, 0x6d, 0x2f, 0x63, 0x6f, 0x70, 0x79, 0x5f, 0x74, 0x72
        /*007e*/ 	.byte	0x61, 0x69, 0x74, 0x73, 0x5f, 0x73, 0x6d, 0x31, 0x30, 0x30, 0x2e, 0x68, 0x70, 0x70, 0x00
	.type		$str$25,@object
	.size		$str$25,(__unnamed_1 - $str$25)
$str$25:
        /*008d*/ 	.byte	0x28, 0x28, 0x75, 0x69, 0x6e, 0x74, 0x33, 0x32, 0x5f, 0x74, 0x28, 0x74, 0x68, 0x72, 0x65, 0x61
        /*009d*/ 	.byte	0x64, 0x49, 0x64, 0x78, 0x2e, 0x78, 0x29, 0x20, 0x2f, 0x20, 0x33, 0x32, 0x29, 0x20, 0x25, 0x20
        /*00ad*/ 	.byte	0x34, 0x29, 0x20, 0x3d, 0x3d, 0x20, 0x28, 0x28, 0x28, 0x74, 0x6d, 0x65, 0x6d, 0x5f, 0x61, 0x64
        /*00bd*/ 	.byte	0x64, 0x72, 0x20, 0x3e, 0x3e, 0x20, 0x31, 0x36, 0x29, 0x20, 0x2f, 0x20, 0x33, 0x32, 0x29, 0x20
        /*00cd*/ 	.byte	0x25, 0x20, 0x34, 0x29, 0x00
	.type		__unnamed_1,@object
	.size		__unnamed_1,(__unnamed_2 - __unnamed_1)
__unnamed_1:
        /*00d2*/ 	.byte	0x61, 0x75, 0x74, 0x6f, 0x20, 0x63, 0x75, 0x74, 0x65, 0x3a, 0x3a, 0x61, 0x73, 0x5f, 0x70, 0x6f
        /* <DEDUP_REMOVED lines=24> */
        /*0262*/ 	.byte	0x3e, 0x3e, 0x3e, 0x5d, 0x00
	.type		__unnamed_2,@object
	.size		__unnamed_2,(.L_2 - __unnamed_2)
__unnamed_2:
        /* <DEDUP_REMOVED lines=46> */
        /*0547*/ 	.byte	0x75, 0x74, 0x65, 0x3a, 0x3a, 0x43, 0x3c, 0x30, 0x3e, 0x3e, 0x3e, 0x3e, 0x5d, 0x00
.L_2:


//--------------------- .nv.shared._ZN7cutlass13device_kernelINS_4gemm6kernel13GemmUniversalIN4cute5tupleIJiiiiEEENS1_10collective13CollectiveMmaINS1_35MainloopSm100TmaUmmaWarpSpecializedILi3ELi2ELi4ENS5_IJNS4_1CILi2EEENSA_ILi1EEESC_EEEEENS5_IJNSA_ILi64EEENSA_ILi192EEENSA_ILi128EEEEEENS_6half_tENS5_IJlSC_lEEESJ_SK_NS4_8TiledMMAINS4_8MMA_AtomIJNS4_20SM100_MMA_F16BF16_SSISJ_SJ_fLi64ELi192ELNS4_4UMMA5MajorE0ELSP_0ELNSO_7ScaleInE0ELSQ_0EEEEEENS4_6LayoutINS5_IJSC_SC_SC_EEENS5_IJNSA_ILi0EEESV_SV_EEEEENS5_IJNS4_10UnderscoreESY_SY_EEEEENS4_13SM90_TMA_LOADENS4_14ComposedLayoutINS4_7SwizzleILi3ELi4ELi3EEENS4_18smem_ptr_flag_bitsILi16EEENST_INS5_IJNSA_ILi8EEESF_EEENS5_IJSF_SC_EEEEEEEvNS4_8identityENS4_23SM90_TMA_LOAD_MULTICASTES1B_vS1C_EENS_8epilogue10collective18CollectiveEpilogueINS1F_23Sm100TmaWarpSpecializedILi3ELi2ELi32ELb1ELb0EEEJSI_NS5_IJNST_ISF_SC_EES1K_EEESJ_SK_SJ_SK_NS1F_6fusion15FusionCallbacksIS1J_NS1M_17LinearCombinationISJ_fSJ_fLNS_15FloatRoundStyleE2EEESI_S1L_JEEENS4_5SM1004TMEM4LOAD26SM100_TMEM_LOAD_16dp256b8xES11_S1B_NS4_17SM75_U32x4_LDSM_NENS4_14SM90_TMA_STOREES1B_NS4_17SM90_U32x4_STSM_NENS4_39AutoVectorizingCopyWithAssumedAlignmentILi128EEEEEEvvEEEEvNT_6ParamsE --------------------------
	.section	.nv.shared._ZN7cutlass13device_kernelINS_4gemm6kernel13GemmUniversalIN4cute5tupleIJiiiiEEENS1_10collective13CollectiveMmaINS1_35MainloopSm100TmaUmmaWarpSpecializedILi3ELi2ELi4ENS5_IJNS4_1CILi2EEENSA_ILi1EEESC_EEEEENS5_IJNSA_ILi64EEENSA_ILi192EEENSA_ILi128EEEEEENS_6half_tENS5_IJlSC_lEEESJ_SK_NS4_8TiledMMAINS4_8MMA_AtomIJNS4_20SM100_MMA_F16BF16_SSISJ_SJ_fLi64ELi192ELNS4_4UMMA5MajorE0ELSP_0ELNSO_7ScaleInE0ELSQ_0EEEEEENS4_6LayoutINS5_IJSC_SC_SC_EEENS5_IJNSA_ILi0EEESV_SV_EEEEENS5_IJNS4_10UnderscoreESY_SY_EEEEENS4_13SM90_TMA_LOADENS4_14ComposedLayoutINS4_7SwizzleILi3ELi4ELi3EEENS4_18smem_ptr_flag_bitsILi16EEENST_INS5_IJNSA_ILi8EEESF_EEENS5_IJSF_SC_EEEEEEEvNS4_8identityENS4_23SM90_TMA_LOAD_MULTICASTES1B_vS1C_EENS_8epilogue10collective18CollectiveEpilogueINS1F_23Sm100TmaWarpSpecializedILi3ELi2ELi32ELb1ELb0EEEJSI_NS5_IJNST_ISF_SC_EES1K_EEESJ_SK_SJ_SK_NS1F_6fusion15FusionCallbacksIS1J_NS1M_17LinearCombinationISJ_fSJ_fLNS_15FloatRoundStyleE2EEESI_S1L_JEEENS4_5SM1004TMEM4LOAD26SM100_TMEM_LOAD_16dp256b8xES11_S1B_NS4_17SM75_U32x4_LDSM_NENS4_14SM90_TMA_STOREES1B_NS4_17SM90_U32x4_STSM_NENS4_39AutoVectorizingCopyWithAssumedAlignmentILi128EEEEEEvvEEEEvNT_6ParamsE,"aw",@nobits
	.sectionflags	@""
	.align	16
	.zero		1024


//--------------------- .nv.shared.reserved.0     --------------------------
	.section	.nv.shared.reserved.0,"aw",@nobits
	.weak		__nv_reservedSMEM_offset_0_alias
	.size		__nv_reservedSMEM_offset_0_alias, 0, 64
	.other		__nv_reservedSMEM_offset_0_alias,@"STO_CUDA_RESERVED_SHARED STV_DEFAULT"
__nv_reservedSMEM_offset_0_alias:
	.zero		0
.nv.shared.reserved.0:
	.zero		64
	.weak		__nv_reservedSMEM_tcgen05_partition
	.type		__nv_reservedSMEM_tcgen05_partition,@object
	.size		__nv_reservedSMEM_tcgen05_partition,(.L_0 - __nv_reservedSMEM_tcgen05_partition)
__nv_reservedSMEM_tcgen05_partition:
	.zero		32
.L_0:


//--------------------- .nv.global                --------------------------
	.section	.nv.global,"aw",@nobits
.nv.global:
	.type		_ZN39_INTERNAL_2db80270_4_k_cu_ec301f59_67424cute1_E,@object
	.size		_ZN39_INTERNAL_2db80270_4_k_cu_ec301f59_67424cute1_E,(_ZN39_INTERNAL_2db80270_4_k_cu_ec301f59_67424cuda3std3__45__cpo6cbeginE - _ZN39_INTERNAL_2db80270_4_k_cu_ec301f59_67424cute1_E)
_ZN39_INTERNAL_2db80270_4_k_cu_ec301f59_67424cute1_E:
	.zero		1
	.type		_ZN39_INTERNAL_2db80270_4_k_cu_ec301f59_67424cuda3std3__45__cpo6cbeginE,@object
	.size		_ZN39_INTERNAL_2db80270_4_k_cu_ec301f59_67424cuda3std3__45__cpo6cbeginE,(_ZN39_INTERNAL_2db80270_4_k_cu_ec301f59_67424cuda3std3__48in_placeE - _ZN39_INTERNAL_2db80270_4_k_cu_ec301f59_67424cuda3std3__45__cpo6cbeginE)
_ZN39_INTERNAL_2db80270_4_k_cu_ec301f59_67424cuda3std3__45__cpo6cbeginE:
	.zero		1
	.type		_ZN39_INTERNAL_2db80270_4_k_cu_ec301f59_67424cuda3std3__48in_placeE,@object
	.size		_ZN39_INTERNAL_2db80270_4_k_cu_ec301f59_67424cuda3std3__48in_placeE,(_ZN39_INTERNAL_2db80270_4_k_cu_ec301f59_67424cuda3std6ranges3__45__cpo9iter_moveE - _ZN39_INTERNAL_2db80270_4_k_cu_ec301f59_67424cuda3std3__48in_placeE)
_ZN39_INTERNAL_2db80270_4_k_cu_ec301f59_67424cuda3std3__48in_placeE:
	.zero		1
	.type		_ZN39_INTERNAL_2db80270_4_k_cu_ec301f59_67424cuda3std6ranges3__45__cpo9iter_moveE,@object
	.size		_ZN39_INTERNAL_2db80270_4_k_cu_ec301f59_67424cuda3std6ranges3__45__cpo9iter_moveE,(_ZN39_INTERNAL_2db80270_4_k_cu_ec301f59_67424cuda3std3__45__cpo5beginE - _ZN39_INTERNAL_2db80270_4_k_cu_ec301f59_67424cuda3std6ranges3__45__cpo9iter_moveE)
_ZN39_INTERNAL_2db80270_4_k_cu_ec301f59_67424cuda3std6ranges3__45__cpo9iter_moveE:
	.zero		1
	.type		_ZN39_INTERNAL_2db80270_4_k_cu_ec301f59_67424cuda3std3__45__cpo5beginE,@object
	.size		_ZN39_INTERNAL_2db80270_4_k_cu_ec301f59_67424cuda3std3__45__cpo5beginE,(_ZN39_INTERNAL_2db80270_4_k_cu_ec301f59_67424cuda3std3__441_GLOBAL__N__2db80270_4_k_cu_ec301f59_67426ignoreE - _ZN39_INTERNAL_2db80270_4_k_cu_ec301f59_67424cuda3std3__45__cpo5beginE)
_ZN39_INTERNAL_2db80270_4_k_cu_ec301f59_67424cuda3std3__45__cpo5beginE:
	.zero		1
	.type		_ZN39_INTERNAL_2db80270_4_k_cu_ec301f59_67424cuda3std3__441_GLOBAL__N__2db80270_4_k_cu_ec301f59_67426ignoreE,@object
	.size		_ZN39_INTERNAL_2db80270_4_k_cu_ec301f59_67424cuda3std3__441_GLOBAL__N__2db80270_4_k_cu_ec301f59_67426ignoreE,(_ZN39_INTERNAL_2db80270_4_k_cu_ec301f59_67424cute7productE - _ZN39_INTERNAL_2db80270_4_k_cu_ec301f59_67424cuda3std3__441_GLOBAL__N__2db80270_4_k_cu_ec301f59_67426ignoreE)
_ZN39_INTERNAL_2db80270_4_k_cu_ec301f59_67424cuda3std3__441_GLOBAL__N__2db80270_4_k_cu_ec301f59_67426ignoreE:
	.zero		1
	.type		_ZN39_INTERNAL_2db80270_4_k_cu_ec301f59_67424cute7productE,@object
	.size		_ZN39_INTERNAL_2db80270_4_k_cu_ec301f59_67424cute7productE,(_ZN39_INTERNAL_2db80270_4_k_cu_ec301f59_67424cuda3std3__45__cpo3endE - _ZN39_INTERNAL_2db80270_4_k_cu_ec301f59_67424cute7productE)
_ZN39_INTERNAL_2db80270_4_k_cu_ec301f59_67424cute7productE:
	.zero		1
	.type		_ZN39_INTERNAL_2db80270_4_k_cu_ec301f59_67424cuda3std3__45__cpo3endE,@object
	.size		_ZN39_INTERNAL_2db80270_4_k_cu_ec301f59_67424cuda3std3__45__cpo3endE,(_ZN39_INTERNAL_2db80270_4_k_cu_ec301f59_67424cuda3std3__419piecewise_constructE - _ZN39_INTERNAL_2db80270_4_k_cu_ec301f59_67424cuda3std3__45__cpo3endE)
_ZN39_INTERNAL_2db80270_4_k_cu_ec301f59_67424cuda3std3__45__cpo3endE:
	.zero		1
	.type		_ZN39_INTERNAL_2db80270_4_k_cu_ec301f59_67424cuda3std3__419piecewise_constructE,@object
	.size		_ZN39_INTERNAL_2db80270_4_k_cu_ec301f59_67424cuda3std3__419piecewise_constructE,(_ZN39_INTERNAL_2db80270_4_k_cu_ec301f59_67424cuda3std3__45__cpo4cendE - _ZN39_INTERNAL_2db80270_4_k_cu_ec301f59_67424cuda3std3__419piecewise_constructE)
_ZN39_INTERNAL_2db80270_4_k_cu_ec301f59_67424cuda3std3__419piecewise_constructE:
	.zero		1
	.type		_ZN39_INTERNAL_2db80270_4_k_cu_ec301f59_67424cuda3std3__45__cpo4cendE,@object
	.size		_ZN39_INTERNAL_2db80270_4_k_cu_ec301f59_67424cuda3std3__45__cpo4cendE,(_ZN39_INTERNAL_2db80270_4_k_cu_ec301f59_67424cuda3std6ranges3__45__cpo4swapE - _ZN39_INTERNAL_2db80270_4_k_cu_ec301f59_67424cuda3std3__45__cpo4cendE)
_ZN39_INTERNAL_2db80270_4_k_cu_ec301f59_67424cuda3std3__45__cpo4cendE:
	.zero		1
	.type		_ZN39_INTERNAL_2db80270_4_k_cu_ec301f59_67424cuda3std6ranges3__45__cpo4swapE,@object
	.size		_ZN39_INTERNAL_2db80270_4_k_cu_ec301f59_67424cuda3std6ranges3__45__cpo4swapE,(.L_10 - _ZN39_INTERNAL_2db80270_4_k_cu_ec301f59_67424cuda3std6ranges3__45__cpo4swapE)
_ZN39_INTERNAL_2db80270_4_k_cu_ec301f59_67424cuda3std6ranges3__45__cpo4swapE:
	.zero		1
.L_10:


//--------------------- .nv.constant0._ZN7cutlass13device_kernelINS_4gemm6kernel13GemmUniversalIN4cute5tupleIJiiiiEEENS1_10collective13CollectiveMmaINS1_35MainloopSm100TmaUmmaWarpSpecializedILi3ELi2ELi4ENS5_IJNS4_1CILi2EEENSA_ILi1EEESC_EEEEENS5_IJNSA_ILi64EEENSA_ILi192EEENSA_ILi128EEEEEENS_6half_tENS5_IJlSC_lEEESJ_SK_NS4_8TiledMMAINS4_8MMA_AtomIJNS4_20SM100_MMA_F16BF16_SSISJ_SJ_fLi64ELi192ELNS4_4UMMA5MajorE0ELSP_0ELNSO_7ScaleInE0ELSQ_0EEEEEENS4_6LayoutINS5_IJSC_SC_SC_EEENS5_IJNSA_ILi0EEESV_SV_EEEEENS5_IJNS4_10UnderscoreESY_SY_EEEEENS4_13SM90_TMA_LOADENS4_14ComposedLayoutINS4_7SwizzleILi3ELi4ELi3EEENS4_18smem_ptr_flag_bitsILi16EEENST_INS5_IJNSA_ILi8EEESF_EEENS5_IJSF_SC_EEEEEEEvNS4_8identityENS4_23SM90_TMA_LOAD_MULTICASTES1B_vS1C_EENS_8epilogue10collective18CollectiveEpilogueINS1F_23Sm100TmaWarpSpecializedILi3ELi2ELi32ELb1ELb0EEEJSI_NS5_IJNST_ISF_SC_EES1K_EEESJ_SK_SJ_SK_NS1F_6fusion15FusionCallbacksIS1J_NS1M_17LinearCombinationISJ_fSJ_fLNS_15FloatRoundStyleE2EEESI_S1L_JEEENS4_5SM1004TMEM4LOAD26SM100_TMEM_LOAD_16dp256b8xES11_S1B_NS4_17SM75_U32x4_LDSM_NENS4_14SM90_TMA_STOREES1B_NS4_17SM90_U32x4_STSM_NENS4_39AutoVectorizingCopyWithAssumedAlignmentILi128EEEEEEvvEEEEvNT_6ParamsE --------------------------
	.section	.nv.constant0._ZN7cutlass13device_kernelINS_4gemm6kernel13GemmUniversalIN4cute5tupleIJiiiiEEENS1_10collective13CollectiveMmaINS1_35MainloopSm100TmaUmmaWarpSpecializedILi3ELi2ELi4ENS5_IJNS4_1CILi2EEENSA_ILi1EEESC_EEEEENS5_IJNSA_ILi64EEENSA_ILi192EEENSA_ILi128EEEEEENS_6half_tENS5_IJlSC_lEEESJ_SK_NS4_8TiledMMAINS4_8MMA_AtomIJNS4_20SM100_MMA_F16BF16_SSISJ_SJ_fLi64ELi192ELNS4_4UMMA5MajorE0ELSP_0ELNSO_7ScaleInE0ELSQ_0EEEEEENS4_6LayoutINS5_IJSC_SC_SC_EEENS5_IJNSA_ILi0EEESV_SV_EEEEENS5_IJNS4_10UnderscoreESY_SY_EEEEENS4_13SM90_TMA_LOADENS4_14ComposedLayoutINS4_7SwizzleILi3ELi4ELi3EEENS4_18smem_ptr_flag_bitsILi16EEENST_INS5_IJNSA_ILi8EEESF_EEENS5_IJSF_SC_EEEEEEEvNS4_8identityENS4_23SM90_TMA_LOAD_MULTICASTES1B_vS1C_EENS_8epilogue10collective18CollectiveEpilogueINS1F_23Sm100TmaWarpSpecializedILi3ELi2ELi32ELb1ELb0EEEJSI_NS5_IJNST_ISF_SC_EES1K_EEESJ_SK_SJ_SK_NS1F_6fusion15FusionCallbacksIS1J_NS1M_17LinearCombinationISJ_fSJ_fLNS_15FloatRoundStyleE2EEESI_S1L_JEEENS4_5SM1004TMEM4LOAD26SM100_TMEM_LOAD_16dp256b8xES11_S1B_NS4_17SM75_U32x4_LDSM_NENS4_14SM90_TMA_STOREES1B_NS4_17SM90_U32x4_STSM_NENS4_39AutoVectorizingCopyWithAssumedAlignmentILi128EEEEEEvvEEEEvNT_6ParamsE,"a",@progbits
	.sectionflags	@""
	.align	4
.nv.constant0._ZN7cutlass13device_kernelINS_4gemm6kernel13GemmUniversalIN4cute5tupleIJiiiiEEENS1_10collective13CollectiveMmaINS1_35MainloopSm100TmaUmmaWarpSpecializedILi3ELi2ELi4ENS5_IJNS4_1CILi2EEENSA_ILi1EEESC_EEEEENS5_IJNSA_ILi64EEENSA_ILi192EEENSA_ILi128EEEEEENS_6half_tENS5_IJlSC_lEEESJ_SK_NS4_8TiledMMAINS4_8MMA_AtomIJNS4_20SM100_MMA_F16BF16_SSISJ_SJ_fLi64ELi192ELNS4_4UMMA5MajorE0ELSP_0ELNSO_7ScaleInE0ELSQ_0EEEEEENS4_6LayoutINS5_IJSC_SC_SC_EEENS5_IJNSA_ILi0EEESV_SV_EEEEENS5_IJNS4_10UnderscoreESY_SY_EEEEENS4_13SM90_TMA_LOADENS4_14ComposedLayoutINS4_7SwizzleILi3ELi4ELi3EEENS4_18smem_ptr_flag_bitsILi16EEENST_INS5_IJNSA_ILi8EEESF_EEENS5_IJSF_SC_EEEEEEEvNS4_8identityENS4_23SM90_TMA_LOAD_MULTICASTES1B_vS1C_EENS_8epilogue10collective18CollectiveEpilogueINS1F_23Sm100TmaWarpSpecializedILi3ELi2ELi32ELb1ELb0EEEJSI_NS5_IJNST_ISF_SC_EES1K_EEESJ_SK_SJ_SK_NS1F_6fusion15FusionCallbacksIS1J_NS1M_17LinearCombinationISJ_fSJ_fLNS_15FloatRoundStyleE2EEESI_S1L_JEEENS4_5SM1004TMEM4LOAD26SM100_TMEM_LOAD_16dp256b8xES11_S1B_NS4_17SM75_U32x4_LDSM_NENS4_14SM90_TMA_STOREES1B_NS4_17SM90_U32x4_STSM_NENS4_39AutoVectorizingCopyWithAssumedAlignmentILi128EEEEEEvvEEEEvNT_6ParamsE:
	.zero		2944


//--------------------- SYMBOLS --------------------------

	.type		.nv.reservedSmem.offset0,@object
	.size		.nv.reservedSmem.offset0,0x4
	.type		.nv.reservedSmem.cap,@object
	.size		.nv.reservedSmem.cap,0x4
	.type		__assertfail,@function
